//
// Generated by NVIDIA NVVM Compiler
//
// Compiler Build ID: CL-36424714
// Cuda compilation tools, release 13.0, V13.0.88
// Based on NVVM 20.0.0
//

.version 9.0
.target sm_100
.address_size 64

	// .globl	_Z13float2HalfVecP6__halfPfi
.extern .func  (.param .b32 func_retval0) vprintf
(
	.param .b64 vprintf_param_0,
	.param .b64 vprintf_param_1
)
;
.global .align 1 .b8 $str[26] = {69, 114, 114, 111, 114, 32, 111, 110, 32, 37, 100, 32, 120, 61, 32, 37, 102, 44, 32, 121, 61, 32, 37, 102, 10};
.global .align 1 .b8 $str$1[12] = {110, 95, 101, 114, 114, 32, 61, 32, 37, 100, 10};
.global .align 1 .b8 $str$2[6] = {37, 46, 51, 102, 32};
.global .align 1 .b8 $str$3[2] = {10};

.visible .entry _Z13float2HalfVecP6__halfPfi(
	.param .u64 .ptr .align 1 _Z13float2HalfVecP6__halfPfi_param_0,
	.param .u64 .ptr .align 1 _Z13float2HalfVecP6__halfPfi_param_1,
	.param .u32 _Z13float2HalfVecP6__halfPfi_param_2
)
{
	.reg .pred 	%p<7>;
	.reg .b16 	%rs<6>;
	.reg .b32 	%r<31>;
	.reg .b32 	%f<6>;
	.reg .b64 	%rd<21>;

	ld.param.u64 	%rd3, [_Z13float2HalfVecP6__halfPfi_param_0];
	ld.param.u64 	%rd4, [_Z13float2HalfVecP6__halfPfi_param_1];
	ld.param.u32 	%r12, [_Z13float2HalfVecP6__halfPfi_param_2];
	cvta.to.global.u64 	%rd1, %rd3;
	cvta.to.global.u64 	%rd2, %rd4;
	mov.u32 	%r13, %ntid.x;
	mov.u32 	%r14, %ctaid.x;
	mov.u32 	%r15, %tid.x;
	mad.lo.s32 	%r29, %r13, %r14, %r15;
	mov.u32 	%r16, %nctaid.x;
	mul.lo.s32 	%r2, %r16, %r13;
	setp.ge.s32 	%p1, %r29, %r12;
	@%p1 bra 	$L__BB0_7;
	add.s32 	%r17, %r29, %r2;
	max.s32 	%r18, %r12, %r17;
	setp.lt.s32 	%p2, %r17, %r12;
	selp.u32 	%r19, 1, 0, %p2;
	add.s32 	%r20, %r17, %r19;
	sub.s32 	%r21, %r18, %r20;
	div.u32 	%r22, %r21, %r2;
	add.s32 	%r3, %r22, %r19;
	and.b32  	%r23, %r3, 3;
	setp.eq.s32 	%p3, %r23, 3;
	@%p3 bra 	$L__BB0_4;
	add.s32 	%r24, %r3, 1;
	and.b32  	%r25, %r24, 3;
	neg.s32 	%r27, %r25;
$L__BB0_3:
	.pragma "nounroll";
	mul.wide.s32 	%rd5, %r29, 2;
	add.s64 	%rd6, %rd1, %rd5;
	mul.wide.s32 	%rd7, %r29, 4;
	add.s64 	%rd8, %rd2, %rd7;
	ld.global.f32 	%f1, [%rd8];
	// begin inline asm
	{  cvt.rn.f16.f32 %rs1, %f1;}

	// end inline asm
	st.global.u16 	[%rd6], %rs1;
	add.s32 	%r29, %r29, %r2;
	add.s32 	%r27, %r27, 1;
	setp.ne.s32 	%p4, %r27, 0;
	@%p4 bra 	$L__BB0_3;
$L__BB0_4:
	setp.lt.u32 	%p5, %r3, 3;
	@%p5 bra 	$L__BB0_7;
	mul.wide.s32 	%rd13, %r2, 4;
	mul.wide.s32 	%rd15, %r2, 2;
	shl.b32 	%r26, %r2, 2;
$L__BB0_6:
	mul.wide.s32 	%rd9, %r29, 4;
	add.s64 	%rd10, %rd2, %rd9;
	ld.global.f32 	%f2, [%rd10];
	// begin inline asm
	{  cvt.rn.f16.f32 %rs2, %f2;}

	// end inline asm
	mul.wide.s32 	%rd11, %r29, 2;
	add.s64 	%rd12, %rd1, %rd11;
	st.global.u16 	[%rd12], %rs2;
	add.s64 	%rd14, %rd10, %rd13;
	ld.global.f32 	%f3, [%rd14];
	// begin inline asm
	{  cvt.rn.f16.f32 %rs3, %f3;}

	// end inline asm
	add.s64 	%rd16, %rd12, %rd15;
	st.global.u16 	[%rd16], %rs3;
	add.s64 	%rd17, %rd14, %rd13;
	ld.global.f32 	%f4, [%rd17];
	// begin inline asm
	{  cvt.rn.f16.f32 %rs4, %f4;}

	// end inline asm
	add.s64 	%rd18, %rd16, %rd15;
	st.global.u16 	[%rd18], %rs4;
	add.s64 	%rd19, %rd17, %rd13;
	ld.global.f32 	%f5, [%rd19];
	// begin inline asm
	{  cvt.rn.f16.f32 %rs5, %f5;}

	// end inline asm
	add.s64 	%rd20, %rd18, %rd15;
	st.global.u16 	[%rd20], %rs5;
	add.s32 	%r29, %r26, %r29;
	setp.lt.s32 	%p6, %r29, %r12;
	@%p6 bra 	$L__BB0_6;
$L__BB0_7:
	ret;

}
	// .globl	_Z11d_fake_randPfi
.visible .entry _Z11d_fake_randPfi(
	.param .u64 .ptr .align 1 _Z11d_fake_randPfi_param_0,
	.param .u32 _Z11d_fake_randPfi_param_1
)
{
	.reg .pred 	%p<7>;
	.reg .b32 	%r<33>;
	.reg .b64 	%rd<11>;

	ld.param.u64 	%rd2, [_Z11d_fake_randPfi_param_0];
	ld.param.u32 	%r12, [_Z11d_fake_randPfi_param_1];
	cvta.to.global.u64 	%rd1, %rd2;
	mov.u32 	%r13, %tid.x;
	mov.u32 	%r14, %ntid.x;
	mov.u32 	%r15, %ctaid.x;
	mad.lo.s32 	%r31, %r14, %r15, %r13;
	mov.u32 	%r16, %nctaid.x;
	mul.lo.s32 	%r2, %r14, %r16;
	setp.ge.s32 	%p1, %r31, %r12;
	@%p1 bra 	$L__BB1_7;
	add.s32 	%r17, %r31, %r2;
	max.s32 	%r18, %r12, %r17;
	setp.lt.s32 	%p2, %r17, %r12;
	selp.u32 	%r19, 1, 0, %p2;
	add.s32 	%r20, %r17, %r19;
	sub.s32 	%r21, %r18, %r20;
	div.u32 	%r22, %r21, %r2;
	add.s32 	%r3, %r22, %r19;
	and.b32  	%r23, %r3, 3;
	setp.eq.s32 	%p3, %r23, 3;
	@%p3 bra 	$L__BB1_4;
	add.s32 	%r24, %r3, 1;
	and.b32  	%r25, %r24, 3;
	neg.s32 	%r29, %r25;
$L__BB1_3:
	.pragma "nounroll";
	mul.wide.s32 	%rd3, %r31, 4;
	add.s64 	%rd4, %rd1, %rd3;
	mov.b32 	%r26, 1065353216;
	st.global.u32 	[%rd4], %r26;
	add.s32 	%r31, %r31, %r2;
	add.s32 	%r29, %r29, 1;
	setp.ne.s32 	%p4, %r29, 0;
	@%p4 bra 	$L__BB1_3;
$L__BB1_4:
	setp.lt.u32 	%p5, %r3, 3;
	@%p5 bra 	$L__BB1_7;
	mul.wide.s32 	%rd7, %r2, 4;
	shl.b32 	%r28, %r2, 2;
$L__BB1_6:
	mul.wide.s32 	%rd5, %r31, 4;
	add.s64 	%rd6, %rd1, %rd5;
	mov.b32 	%r27, 1065353216;
	st.global.u32 	[%rd6], %r27;
	add.s64 	%rd8, %rd6, %rd7;
	st.global.u32 	[%rd8], %r27;
	add.s64 	%rd9, %rd8, %rd7;
	st.global.u32 	[%rd9], %r27;
	add.s64 	%rd10, %rd9, %rd7;
	st.global.u32 	[%rd10], %r27;
	add.s32 	%r31, %r28, %r31;
	setp.lt.s32 	%p6, %r31, %r12;
	@%p6 bra 	$L__BB1_6;
$L__BB1_7:
	ret;

}
	// .globl	_Z9d_comparePfS_ib
.visible .entry _Z9d_comparePfS_ib(
	.param .u64 .ptr .align 1 _Z9d_comparePfS_ib_param_0,
	.param .u64 .ptr .align 1 _Z9d_comparePfS_ib_param_1,
	.param .u32 _Z9d_comparePfS_ib_param_2,
	.param .u8 _Z9d_comparePfS_ib_param_3
)
{
	.local .align 8 .b8 	__local_depot2[24];
	.reg .b64 	%SP;
	.reg .b64 	%SPL;
	.reg .pred 	%p<36>;
	.reg .b16 	%rs<22>;
	.reg .b32 	%r<129>;
	.reg .b32 	%f<181>;
	.reg .b64 	%rd<54>;
	.reg .b64 	%fd<11>;

	mov.u64 	%SPL, __local_depot2;
	cvta.local.u64 	%SP, %SPL;
	ld.param.u64 	%rd18, [_Z9d_comparePfS_ib_param_0];
	ld.param.u64 	%rd19, [_Z9d_comparePfS_ib_param_1];
	ld.param.u32 	%r48, [_Z9d_comparePfS_ib_param_2];
	ld.param.s8 	%rs1, [_Z9d_comparePfS_ib_param_3];
	cvta.to.global.u64 	%rd1, %rd19;
	cvta.to.global.u64 	%rd2, %rd18;
	add.u64 	%rd20, %SP, 0;
	add.u64 	%rd3, %SPL, 0;
	mov.u32 	%r49, %tid.x;
	mov.u32 	%r50, %ntid.x;
	mov.u32 	%r51, %ctaid.x;
	mad.lo.s32 	%r52, %r50, %r51, %r49;
	setp.gt.s32 	%p1, %r52, 0;
	@%p1 bra 	$L__BB2_31;
	setp.lt.s32 	%p2, %r48, 1;
	mov.b32 	%r128, 0;
	@%p2 bra 	$L__BB2_30;
	setp.ne.s16 	%p3, %rs1, 0;
	@%p3 bra 	$L__BB2_14;
	and.b32  	%r1, %r48, 7;
	setp.lt.u32 	%p13, %r48, 8;
	mov.b32 	%r110, 0;
	mov.u32 	%r128, %r110;
	@%p13 bra 	$L__BB2_6;
	and.b32  	%r110, %r48, 2147483640;
	neg.s32 	%r104, %r110;
	add.s64 	%rd51, %rd2, 16;
	add.s64 	%rd50, %rd1, 16;
	mov.b32 	%r128, 0;
$L__BB2_5:
	.pragma "nounroll";
	ld.global.f32 	%f61, [%rd51+-16];
	ld.global.f32 	%f62, [%rd50+-16];
	sub.f32 	%f63, %f61, %f62;
	abs.f32 	%f64, %f63;
	abs.f32 	%f65, %f61;
	abs.f32 	%f66, %f62;
	max.f32 	%f67, %f65, %f66;
	div.rn.f32 	%f68, %f64, %f67;
	setp.gt.f32 	%p14, %f68, 0f36A7C5AC;
	selp.u32 	%r73, 1, 0, %p14;
	add.s32 	%r74, %r128, %r73;
	ld.global.f32 	%f69, [%rd51+-12];
	ld.global.f32 	%f70, [%rd50+-12];
	sub.f32 	%f71, %f69, %f70;
	abs.f32 	%f72, %f71;
	abs.f32 	%f73, %f69;
	abs.f32 	%f74, %f70;
	max.f32 	%f75, %f73, %f74;
	div.rn.f32 	%f76, %f72, %f75;
	setp.gt.f32 	%p15, %f76, 0f36A7C5AC;
	selp.u32 	%r75, 1, 0, %p15;
	add.s32 	%r76, %r74, %r75;
	ld.global.f32 	%f77, [%rd51+-8];
	ld.global.f32 	%f78, [%rd50+-8];
	sub.f32 	%f79, %f77, %f78;
	abs.f32 	%f80, %f79;
	abs.f32 	%f81, %f77;
	abs.f32 	%f82, %f78;
	max.f32 	%f83, %f81, %f82;
	div.rn.f32 	%f84, %f80, %f83;
	setp.gt.f32 	%p16, %f84, 0f36A7C5AC;
	selp.u32 	%r77, 1, 0, %p16;
	add.s32 	%r78, %r76, %r77;
	ld.global.f32 	%f85, [%rd51+-4];
	ld.global.f32 	%f86, [%rd50+-4];
	sub.f32 	%f87, %f85, %f86;
	abs.f32 	%f88, %f87;
	abs.f32 	%f89, %f85;
	abs.f32 	%f90, %f86;
	max.f32 	%f91, %f89, %f90;
	div.rn.f32 	%f92, %f88, %f91;
	setp.gt.f32 	%p17, %f92, 0f36A7C5AC;
	selp.u32 	%r79, 1, 0, %p17;
	add.s32 	%r80, %r78, %r79;
	ld.global.f32 	%f93, [%rd51];
	ld.global.f32 	%f94, [%rd50];
	sub.f32 	%f95, %f93, %f94;
	abs.f32 	%f96, %f95;
	abs.f32 	%f97, %f93;
	abs.f32 	%f98, %f94;
	max.f32 	%f99, %f97, %f98;
	div.rn.f32 	%f100, %f96, %f99;
	setp.gt.f32 	%p18, %f100, 0f36A7C5AC;
	selp.u32 	%r81, 1, 0, %p18;
	add.s32 	%r82, %r80, %r81;
	ld.global.f32 	%f101, [%rd51+4];
	ld.global.f32 	%f102, [%rd50+4];
	sub.f32 	%f103, %f101, %f102;
	abs.f32 	%f104, %f103;
	abs.f32 	%f105, %f101;
	abs.f32 	%f106, %f102;
	max.f32 	%f107, %f105, %f106;
	div.rn.f32 	%f108, %f104, %f107;
	setp.gt.f32 	%p19, %f108, 0f36A7C5AC;
	selp.u32 	%r83, 1, 0, %p19;
	add.s32 	%r84, %r82, %r83;
	ld.global.f32 	%f109, [%rd51+8];
	ld.global.f32 	%f110, [%rd50+8];
	sub.f32 	%f111, %f109, %f110;
	abs.f32 	%f112, %f111;
	abs.f32 	%f113, %f109;
	abs.f32 	%f114, %f110;
	max.f32 	%f115, %f113, %f114;
	div.rn.f32 	%f116, %f112, %f115;
	setp.gt.f32 	%p20, %f116, 0f36A7C5AC;
	selp.u32 	%r85, 1, 0, %p20;
	add.s32 	%r86, %r84, %r85;
	ld.global.f32 	%f117, [%rd51+12];
	ld.global.f32 	%f118, [%rd50+12];
	sub.f32 	%f119, %f117, %f118;
	abs.f32 	%f120, %f119;
	abs.f32 	%f121, %f117;
	abs.f32 	%f122, %f118;
	max.f32 	%f123, %f121, %f122;
	div.rn.f32 	%f124, %f120, %f123;
	setp.gt.f32 	%p21, %f124, 0f36A7C5AC;
	selp.u32 	%r87, 1, 0, %p21;
	add.s32 	%r128, %r86, %r87;
	add.s32 	%r104, %r104, 8;
	add.s64 	%rd51, %rd51, 32;
	add.s64 	%rd50, %rd50, 32;
	setp.ne.s32 	%p22, %r104, 0;
	@%p22 bra 	$L__BB2_5;
$L__BB2_6:
	setp.eq.s32 	%p23, %r1, 0;
	@%p23 bra 	$L__BB2_30;
	and.b32  	%r11, %r48, 3;
	setp.lt.u32 	%p24, %r1, 4;
	@%p24 bra 	$L__BB2_9;
	mul.wide.u32 	%rd38, %r110, 4;
	add.s64 	%rd39, %rd2, %rd38;
	ld.global.f32 	%f125, [%rd39];
	add.s64 	%rd40, %rd1, %rd38;
	ld.global.f32 	%f126, [%rd40];
	sub.f32 	%f127, %f125, %f126;
	abs.f32 	%f128, %f127;
	abs.f32 	%f129, %f125;
	abs.f32 	%f130, %f126;
	max.f32 	%f131, %f129, %f130;
	div.rn.f32 	%f132, %f128, %f131;
	setp.gt.f32 	%p25, %f132, 0f36A7C5AC;
	selp.u32 	%r89, 1, 0, %p25;
	add.s32 	%r90, %r128, %r89;
	ld.global.f32 	%f133, [%rd39+4];
	ld.global.f32 	%f134, [%rd40+4];
	sub.f32 	%f135, %f133, %f134;
	abs.f32 	%f136, %f135;
	abs.f32 	%f137, %f133;
	abs.f32 	%f138, %f134;
	max.f32 	%f139, %f137, %f138;
	div.rn.f32 	%f140, %f136, %f139;
	setp.gt.f32 	%p26, %f140, 0f36A7C5AC;
	selp.u32 	%r91, 1, 0, %p26;
	add.s32 	%r92, %r90, %r91;
	ld.global.f32 	%f141, [%rd39+8];
	ld.global.f32 	%f142, [%rd40+8];
	sub.f32 	%f143, %f141, %f142;
	abs.f32 	%f144, %f143;
	abs.f32 	%f145, %f141;
	abs.f32 	%f146, %f142;
	max.f32 	%f147, %f145, %f146;
	div.rn.f32 	%f148, %f144, %f147;
	setp.gt.f32 	%p27, %f148, 0f36A7C5AC;
	selp.u32 	%r93, 1, 0, %p27;
	add.s32 	%r94, %r92, %r93;
	ld.global.f32 	%f149, [%rd39+12];
	ld.global.f32 	%f150, [%rd40+12];
	sub.f32 	%f151, %f149, %f150;
	abs.f32 	%f152, %f151;
	abs.f32 	%f153, %f149;
	abs.f32 	%f154, %f150;
	max.f32 	%f155, %f153, %f154;
	div.rn.f32 	%f156, %f152, %f155;
	setp.gt.f32 	%p28, %f156, 0f36A7C5AC;
	selp.u32 	%r95, 1, 0, %p28;
	add.s32 	%r128, %r94, %r95;
	add.s32 	%r110, %r110, 4;
$L__BB2_9:
	setp.eq.s32 	%p29, %r11, 0;
	@%p29 bra 	$L__BB2_30;
	setp.eq.s32 	%p30, %r11, 1;
	@%p30 bra 	$L__BB2_12;
	mul.wide.u32 	%rd41, %r110, 4;
	add.s64 	%rd42, %rd2, %rd41;
	ld.global.f32 	%f157, [%rd42];
	add.s64 	%rd43, %rd1, %rd41;
	ld.global.f32 	%f158, [%rd43];
	sub.f32 	%f159, %f157, %f158;
	abs.f32 	%f160, %f159;
	abs.f32 	%f161, %f157;
	abs.f32 	%f162, %f158;
	max.f32 	%f163, %f161, %f162;
	div.rn.f32 	%f164, %f160, %f163;
	setp.gt.f32 	%p31, %f164, 0f36A7C5AC;
	selp.u32 	%r97, 1, 0, %p31;
	add.s32 	%r98, %r128, %r97;
	ld.global.f32 	%f165, [%rd42+4];
	ld.global.f32 	%f166, [%rd43+4];
	sub.f32 	%f167, %f165, %f166;
	abs.f32 	%f168, %f167;
	abs.f32 	%f169, %f165;
	abs.f32 	%f170, %f166;
	max.f32 	%f171, %f169, %f170;
	div.rn.f32 	%f172, %f168, %f171;
	setp.gt.f32 	%p32, %f172, 0f36A7C5AC;
	selp.u32 	%r99, 1, 0, %p32;
	add.s32 	%r128, %r98, %r99;
	add.s32 	%r110, %r110, 2;
$L__BB2_12:
	and.b32  	%r100, %r48, 1;
	setp.eq.b32 	%p33, %r100, 1;
	not.pred 	%p34, %p33;
	@%p34 bra 	$L__BB2_30;
	mul.wide.u32 	%rd44, %r110, 4;
	add.s64 	%rd45, %rd2, %rd44;
	ld.global.f32 	%f173, [%rd45];
	add.s64 	%rd46, %rd1, %rd44;
	ld.global.f32 	%f174, [%rd46];
	sub.f32 	%f175, %f173, %f174;
	abs.f32 	%f176, %f175;
	abs.f32 	%f177, %f173;
	abs.f32 	%f178, %f174;
	max.f32 	%f179, %f177, %f178;
	div.rn.f32 	%f180, %f176, %f179;
	setp.gt.f32 	%p35, %f180, 0f36A7C5AC;
	selp.u32 	%r101, 1, 0, %p35;
	add.s32 	%r128, %r128, %r101;
	bra.uni 	$L__BB2_30;
$L__BB2_14:
	and.b32  	%r23, %r48, 3;
	setp.lt.u32 	%p4, %r48, 4;
	mov.b32 	%r125, 0;
	mov.u32 	%r128, %r125;
	@%p4 bra 	$L__BB2_25;
	and.b32  	%r125, %r48, 2147483644;
	mov.b32 	%r115, 0;
	mov.u64 	%rd22, $str;
	mov.u32 	%r128, %r115;
$L__BB2_16:
	mul.wide.u32 	%rd21, %r115, 4;
	add.s64 	%rd10, %rd2, %rd21;
	ld.global.f32 	%f1, [%rd10];
	add.s64 	%rd11, %rd1, %rd21;
	ld.global.f32 	%f2, [%rd11];
	sub.f32 	%f11, %f1, %f2;
	abs.f32 	%f12, %f11;
	abs.f32 	%f13, %f1;
	abs.f32 	%f14, %f2;
	max.f32 	%f15, %f13, %f14;
	div.rn.f32 	%f16, %f12, %f15;
	setp.leu.f32 	%p5, %f16, 0f36A7C5AC;
	@%p5 bra 	$L__BB2_18;
	add.s32 	%r128, %r128, 1;
	// begin inline asm
	{  cvt.rn.f16.f32 %rs2, %f1;}

	// end inline asm
	// begin inline asm
	{  cvt.f32.f16 %f18, %rs2;}

	// end inline asm
	cvt.f64.f32 	%fd1, %f18;
	// begin inline asm
	{  cvt.rn.f16.f32 %rs4, %f2;}

	// end inline asm
	// begin inline asm
	{  cvt.f32.f16 %f20, %rs4;}

	// end inline asm
	cvt.f64.f32 	%fd2, %f20;
	st.local.u32 	[%rd3], %r115;
	st.local.f64 	[%rd3+8], %fd1;
	st.local.f64 	[%rd3+16], %fd2;
	cvta.global.u64 	%rd23, %rd22;
	{ // callseq 0, 0
	.param .b64 param0;
	st.param.b64 	[param0], %rd23;
	.param .b64 param1;
	st.param.b64 	[param1], %rd20;
	.param .b32 retval0;
	call.uni (retval0), 
	vprintf, 
	(
	param0, 
	param1
	);
	ld.param.b32 	%r57, [retval0];
	} // callseq 0
$L__BB2_18:
	ld.global.f32 	%f3, [%rd10+4];
	ld.global.f32 	%f4, [%rd11+4];
	sub.f32 	%f21, %f3, %f4;
	abs.f32 	%f22, %f21;
	abs.f32 	%f23, %f3;
	abs.f32 	%f24, %f4;
	max.f32 	%f25, %f23, %f24;
	div.rn.f32 	%f26, %f22, %f25;
	setp.leu.f32 	%p6, %f26, 0f36A7C5AC;
	@%p6 bra 	$L__BB2_20;
	add.s32 	%r59, %r115, 1;
	add.s32 	%r128, %r128, 1;
	// begin inline asm
	{  cvt.rn.f16.f32 %rs6, %f3;}

	// end inline asm
	// begin inline asm
	{  cvt.f32.f16 %f28, %rs6;}

	// end inline asm
	cvt.f64.f32 	%fd3, %f28;
	// begin inline asm
	{  cvt.rn.f16.f32 %rs8, %f4;}

	// end inline asm
	// begin inline asm
	{  cvt.f32.f16 %f30, %rs8;}

	// end inline asm
	cvt.f64.f32 	%fd4, %f30;
	st.local.u32 	[%rd3], %r59;
	st.local.f64 	[%rd3+8], %fd3;
	st.local.f64 	[%rd3+16], %fd4;
	cvta.global.u64 	%rd26, %rd22;
	{ // callseq 1, 0
	.param .b64 param0;
	st.param.b64 	[param0], %rd26;
	.param .b64 param1;
	st.param.b64 	[param1], %rd20;
	.param .b32 retval0;
	call.uni (retval0), 
	vprintf, 
	(
	param0, 
	param1
	);
	ld.param.b32 	%r60, [retval0];
	} // callseq 1
$L__BB2_20:
	ld.global.f32 	%f5, [%rd10+8];
	ld.global.f32 	%f6, [%rd11+8];
	sub.f32 	%f31, %f5, %f6;
	abs.f32 	%f32, %f31;
	abs.f32 	%f33, %f5;
	abs.f32 	%f34, %f6;
	max.f32 	%f35, %f33, %f34;
	div.rn.f32 	%f36, %f32, %f35;
	setp.leu.f32 	%p7, %f36, 0f36A7C5AC;
	@%p7 bra 	$L__BB2_22;
	add.s32 	%r62, %r115, 2;
	add.s32 	%r128, %r128, 1;
	// begin inline asm
	{  cvt.rn.f16.f32 %rs10, %f5;}

	// end inline asm
	// begin inline asm
	{  cvt.f32.f16 %f38, %rs10;}

	// end inline asm
	cvt.f64.f32 	%fd5, %f38;
	// begin inline asm
	{  cvt.rn.f16.f32 %rs12, %f6;}

	// end inline asm
	// begin inline asm
	{  cvt.f32.f16 %f40, %rs12;}

	// end inline asm
	cvt.f64.f32 	%fd6, %f40;
	st.local.u32 	[%rd3], %r62;
	st.local.f64 	[%rd3+8], %fd5;
	st.local.f64 	[%rd3+16], %fd6;
	cvta.global.u64 	%rd29, %rd22;
	{ // callseq 2, 0
	.param .b64 param0;
	st.param.b64 	[param0], %rd29;
	.param .b64 param1;
	st.param.b64 	[param1], %rd20;
	.param .b32 retval0;
	call.uni (retval0), 
	vprintf, 
	(
	param0, 
	param1
	);
	ld.param.b32 	%r63, [retval0];
	} // callseq 2
$L__BB2_22:
	ld.global.f32 	%f7, [%rd10+12];
	ld.global.f32 	%f8, [%rd11+12];
	sub.f32 	%f41, %f7, %f8;
	abs.f32 	%f42, %f41;
	abs.f32 	%f43, %f7;
	abs.f32 	%f44, %f8;
	max.f32 	%f45, %f43, %f44;
	div.rn.f32 	%f46, %f42, %f45;
	setp.leu.f32 	%p8, %f46, 0f36A7C5AC;
	@%p8 bra 	$L__BB2_24;
	add.s32 	%r65, %r115, 3;
	add.s32 	%r128, %r128, 1;
	// begin inline asm
	{  cvt.rn.f16.f32 %rs14, %f7;}

	// end inline asm
	// begin inline asm
	{  cvt.f32.f16 %f48, %rs14;}

	// end inline asm
	cvt.f64.f32 	%fd7, %f48;
	// begin inline asm
	{  cvt.rn.f16.f32 %rs16, %f8;}

	// end inline asm
	// begin inline asm
	{  cvt.f32.f16 %f50, %rs16;}

	// end inline asm
	cvt.f64.f32 	%fd8, %f50;
	st.local.u32 	[%rd3], %r65;
	st.local.f64 	[%rd3+8], %fd7;
	st.local.f64 	[%rd3+16], %fd8;
	cvta.global.u64 	%rd32, %rd22;
	{ // callseq 3, 0
	.param .b64 param0;
	st.param.b64 	[param0], %rd32;
	.param .b64 param1;
	st.param.b64 	[param1], %rd20;
	.param .b32 retval0;
	call.uni (retval0), 
	vprintf, 
	(
	param0, 
	param1
	);
	ld.param.b32 	%r66, [retval0];
	} // callseq 3
$L__BB2_24:
	add.s32 	%r115, %r115, 4;
	setp.ne.s32 	%p9, %r115, %r125;
	@%p9 bra 	$L__BB2_16;
$L__BB2_25:
	setp.eq.s32 	%p10, %r23, 0;
	@%p10 bra 	$L__BB2_30;
	mul.wide.u32 	%rd34, %r125, 4;
	add.s64 	%rd53, %rd1, %rd34;
	add.s64 	%rd52, %rd2, %rd34;
	neg.s32 	%r124, %r23;
$L__BB2_27:
	.pragma "nounroll";
	ld.global.f32 	%f9, [%rd52];
	ld.global.f32 	%f10, [%rd53];
	sub.f32 	%f51, %f9, %f10;
	abs.f32 	%f52, %f51;
	abs.f32 	%f53, %f9;
	abs.f32 	%f54, %f10;
	max.f32 	%f55, %f53, %f54;
	div.rn.f32 	%f56, %f52, %f55;
	setp.leu.f32 	%p11, %f56, 0f36A7C5AC;
	@%p11 bra 	$L__BB2_29;
	add.s32 	%r128, %r128, 1;
	// begin inline asm
	{  cvt.rn.f16.f32 %rs18, %f9;}

	// end inline asm
	// begin inline asm
	{  cvt.f32.f16 %f58, %rs18;}

	// end inline asm
	cvt.f64.f32 	%fd9, %f58;
	// begin inline asm
	{  cvt.rn.f16.f32 %rs20, %f10;}

	// end inline asm
	// begin inline asm
	{  cvt.f32.f16 %f60, %rs20;}

	// end inline asm
	cvt.f64.f32 	%fd10, %f60;
	st.local.u32 	[%rd3], %r125;
	st.local.f64 	[%rd3+8], %fd9;
	st.local.f64 	[%rd3+16], %fd10;
	mov.u64 	%rd35, $str;
	cvta.global.u64 	%rd36, %rd35;
	{ // callseq 4, 0
	.param .b64 param0;
	st.param.b64 	[param0], %rd36;
	.param .b64 param1;
	st.param.b64 	[param1], %rd20;
	.param .b32 retval0;
	call.uni (retval0), 
	vprintf, 
	(
	param0, 
	param1
	);
	ld.param.b32 	%r68, [retval0];
	} // callseq 4
$L__BB2_29:
	add.s32 	%r125, %r125, 1;
	add.s64 	%rd53, %rd53, 4;
	add.s64 	%rd52, %rd52, 4;
	add.s32 	%r124, %r124, 1;
	setp.ne.s32 	%p12, %r124, 0;
	@%p12 bra 	$L__BB2_27;
$L__BB2_30:
	st.local.u32 	[%rd3], %r128;
	mov.u64 	%rd47, $str$1;
	cvta.global.u64 	%rd48, %rd47;
	{ // callseq 5, 0
	.param .b64 param0;
	st.param.b64 	[param0], %rd48;
	.param .b64 param1;
	st.param.b64 	[param1], %rd20;
	.param .b32 retval0;
	call.uni (retval0), 
	vprintf, 
	(
	param0, 
	param1
	);
	ld.param.b32 	%r102, [retval0];
	} // callseq 5
$L__BB2_31:
	ret;

}
	// .globl	_Z10reduce_3x3iiiP6__halfS0_
.visible .entry _Z10reduce_3x3iiiP6__halfS0_(
	.param .u32 _Z10reduce_3x3iiiP6__halfS0__param_0,
	.param .u32 _Z10reduce_3x3iiiP6__halfS0__param_1,
	.param .u32 _Z10reduce_3x3iiiP6__halfS0__param_2,
	.param .u64 .ptr .align 1 _Z10reduce_3x3iiiP6__halfS0__param_3,
	.param .u64 .ptr .align 1 _Z10reduce_3x3iiiP6__halfS0__param_4
)
{
	.reg .pred 	%p<14>;
	.reg .b32 	%r<181>;
	.reg .b64 	%rd<51>;

	ld.param.u32 	%r45, [_Z10reduce_3x3iiiP6__halfS0__param_0];
	ld.param.u32 	%r44, [_Z10reduce_3x3iiiP6__halfS0__param_2];
	ld.param.u64 	%rd7, [_Z10reduce_3x3iiiP6__halfS0__param_3];
	ld.param.u64 	%rd8, [_Z10reduce_3x3iiiP6__halfS0__param_4];
	cvta.to.global.u64 	%rd1, %rd8;
	cvta.to.global.u64 	%rd2, %rd7;
	mov.u32 	%r46, %tid.x;
	mov.u32 	%r47, %ntid.x;
	mov.u32 	%r48, %ctaid.x;
	mad.lo.s32 	%r165, %r47, %r48, %r46;
	mov.u32 	%r49, %nctaid.x;
	mul.lo.s32 	%r2, %r47, %r49;
	shr.u32 	%r50, %r45, 31;
	add.s32 	%r51, %r45, %r50;
	shr.s32 	%r3, %r51, 1;
	setp.ge.s32 	%p1, %r165, %r3;
	@%p1 bra 	$L__BB3_19;
	setp.gt.s32 	%p2, %r44, 2;
	@%p2 bra 	$L__BB3_2;
	bra.uni 	$L__BB3_18;
$L__BB3_2:
	add.s32 	%r55, %r44, -2;
	add.s32 	%r4, %r44, -3;
	add.s32 	%r56, %r44, 14;
	and.b32  	%r57, %r56, 15;
	add.s32 	%r5, %r57, -1;
	add.s32 	%r58, %r44, 6;
	and.b32  	%r59, %r58, 7;
	add.s32 	%r6, %r59, -1;
	and.b32  	%r7, %r55, 15;
	and.b32  	%r8, %r56, 7;
	and.b32  	%r9, %r58, 3;
	and.b32  	%r60, %r55, -16;
	neg.s32 	%r10, %r60;
	shl.b32 	%r11, %r3, 1;
	shl.b32 	%r12, %r3, 4;
	mul.wide.s32 	%rd4, %r3, 4;
$L__BB3_3:
	setp.lt.u32 	%p4, %r4, 15;
	mul.wide.s32 	%rd14, %r165, 4;
	add.s64 	%rd3, %rd2, %rd14;
	ld.global.u32 	%r62, [%rd3];
	add.s64 	%rd15, %rd3, %rd4;
	ld.global.u32 	%r63, [%rd15];
	// begin inline asm
	{add.f16x2 %r179,%r62,%r63;
}
	// end inline asm
	mov.b32 	%r174, 2;
	@%p4 bra 	$L__BB3_7;
	mov.b32 	%r167, 0;
	mov.u32 	%r166, %r11;
	mov.u32 	%r168, %r10;
$L__BB3_5:
	.pragma "nounroll";
	mul.wide.s32 	%rd16, %r166, 4;
	add.s64 	%rd17, %rd3, %rd16;
	ld.global.u32 	%r69, [%rd17];
	// begin inline asm
	{add.f16x2 %r67,%r179,%r69;
}
	// end inline asm
	add.s64 	%rd18, %rd17, %rd4;
	ld.global.u32 	%r72, [%rd18];
	// begin inline asm
	{add.f16x2 %r70,%r67,%r72;
}
	// end inline asm
	add.s64 	%rd19, %rd18, %rd4;
	ld.global.u32 	%r75, [%rd19];
	// begin inline asm
	{add.f16x2 %r73,%r70,%r75;
}
	// end inline asm
	add.s64 	%rd20, %rd19, %rd4;
	ld.global.u32 	%r78, [%rd20];
	// begin inline asm
	{add.f16x2 %r76,%r73,%r78;
}
	// end inline asm
	add.s64 	%rd21, %rd20, %rd4;
	ld.global.u32 	%r81, [%rd21];
	// begin inline asm
	{add.f16x2 %r79,%r76,%r81;
}
	// end inline asm
	add.s64 	%rd22, %rd21, %rd4;
	ld.global.u32 	%r84, [%rd22];
	// begin inline asm
	{add.f16x2 %r82,%r79,%r84;
}
	// end inline asm
	add.s64 	%rd23, %rd22, %rd4;
	ld.global.u32 	%r87, [%rd23];
	// begin inline asm
	{add.f16x2 %r85,%r82,%r87;
}
	// end inline asm
	add.s64 	%rd24, %rd23, %rd4;
	ld.global.u32 	%r90, [%rd24];
	// begin inline asm
	{add.f16x2 %r88,%r85,%r90;
}
	// end inline asm
	add.s64 	%rd25, %rd24, %rd4;
	ld.global.u32 	%r93, [%rd25];
	// begin inline asm
	{add.f16x2 %r91,%r88,%r93;
}
	// end inline asm
	add.s64 	%rd26, %rd25, %rd4;
	ld.global.u32 	%r96, [%rd26];
	// begin inline asm
	{add.f16x2 %r94,%r91,%r96;
}
	// end inline asm
	add.s64 	%rd27, %rd26, %rd4;
	ld.global.u32 	%r99, [%rd27];
	// begin inline asm
	{add.f16x2 %r97,%r94,%r99;
}
	// end inline asm
	add.s64 	%rd28, %rd27, %rd4;
	ld.global.u32 	%r102, [%rd28];
	// begin inline asm
	{add.f16x2 %r100,%r97,%r102;
}
	// end inline asm
	add.s64 	%rd29, %rd28, %rd4;
	ld.global.u32 	%r105, [%rd29];
	// begin inline asm
	{add.f16x2 %r103,%r100,%r105;
}
	// end inline asm
	add.s64 	%rd30, %rd29, %rd4;
	ld.global.u32 	%r108, [%rd30];
	// begin inline asm
	{add.f16x2 %r106,%r103,%r108;
}
	// end inline asm
	add.s64 	%rd31, %rd30, %rd4;
	ld.global.u32 	%r111, [%rd31];
	// begin inline asm
	{add.f16x2 %r109,%r106,%r111;
}
	// end inline asm
	add.s64 	%rd32, %rd31, %rd4;
	ld.global.u32 	%r114, [%rd32];
	// begin inline asm
	{add.f16x2 %r179,%r109,%r114;
}
	// end inline asm
	add.s32 	%r168, %r168, 16;
	add.s32 	%r167, %r167, 16;
	add.s32 	%r166, %r166, %r12;
	setp.ne.s32 	%p5, %r168, 0;
	@%p5 bra 	$L__BB3_5;
	add.s32 	%r174, %r167, 2;
$L__BB3_7:
	setp.eq.s32 	%p6, %r7, 0;
	@%p6 bra 	$L__BB3_17;
	setp.lt.u32 	%p7, %r5, 7;
	@%p7 bra 	$L__BB3_10;
	mul.lo.s32 	%r140, %r174, %r3;
	mul.wide.s32 	%rd33, %r140, 4;
	add.s64 	%rd34, %rd3, %rd33;
	ld.global.u32 	%r118, [%rd34];
	// begin inline asm
	{add.f16x2 %r116,%r179,%r118;
}
	// end inline asm
	add.s64 	%rd35, %rd34, %rd4;
	ld.global.u32 	%r121, [%rd35];
	// begin inline asm
	{add.f16x2 %r119,%r116,%r121;
}
	// end inline asm
	add.s64 	%rd36, %rd35, %rd4;
	ld.global.u32 	%r124, [%rd36];
	// begin inline asm
	{add.f16x2 %r122,%r119,%r124;
}
	// end inline asm
	add.s64 	%rd37, %rd36, %rd4;
	ld.global.u32 	%r127, [%rd37];
	// begin inline asm
	{add.f16x2 %r125,%r122,%r127;
}
	// end inline asm
	add.s64 	%rd38, %rd37, %rd4;
	ld.global.u32 	%r130, [%rd38];
	// begin inline asm
	{add.f16x2 %r128,%r125,%r130;
}
	// end inline asm
	add.s64 	%rd39, %rd38, %rd4;
	ld.global.u32 	%r133, [%rd39];
	// begin inline asm
	{add.f16x2 %r131,%r128,%r133;
}
	// end inline asm
	add.s64 	%rd40, %rd39, %rd4;
	ld.global.u32 	%r136, [%rd40];
	// begin inline asm
	{add.f16x2 %r134,%r131,%r136;
}
	// end inline asm
	add.s64 	%rd41, %rd40, %rd4;
	ld.global.u32 	%r139, [%rd41];
	// begin inline asm
	{add.f16x2 %r179,%r134,%r139;
}
	// end inline asm
	add.s32 	%r174, %r174, 8;
$L__BB3_10:
	setp.eq.s32 	%p8, %r8, 0;
	@%p8 bra 	$L__BB3_17;
	setp.lt.u32 	%p9, %r6, 3;
	@%p9 bra 	$L__BB3_13;
	mul.lo.s32 	%r154, %r174, %r3;
	mul.wide.s32 	%rd42, %r154, 4;
	add.s64 	%rd43, %rd3, %rd42;
	ld.global.u32 	%r144, [%rd43];
	// begin inline asm
	{add.f16x2 %r142,%r179,%r144;
}
	// end inline asm
	add.s64 	%rd44, %rd43, %rd4;
	ld.global.u32 	%r147, [%rd44];
	// begin inline asm
	{add.f16x2 %r145,%r142,%r147;
}
	// end inline asm
	add.s64 	%rd45, %rd44, %rd4;
	ld.global.u32 	%r150, [%rd45];
	// begin inline asm
	{add.f16x2 %r148,%r145,%r150;
}
	// end inline asm
	add.s64 	%rd46, %rd45, %rd4;
	ld.global.u32 	%r153, [%rd46];
	// begin inline asm
	{add.f16x2 %r179,%r148,%r153;
}
	// end inline asm
	add.s32 	%r174, %r174, 4;
$L__BB3_13:
	setp.eq.s32 	%p10, %r9, 0;
	@%p10 bra 	$L__BB3_17;
	setp.eq.s32 	%p11, %r9, 1;
	mul.lo.s32 	%r158, %r174, %r3;
	mul.wide.s32 	%rd47, %r158, 4;
	add.s64 	%rd5, %rd3, %rd47;
	ld.global.u32 	%r157, [%rd5];
	// begin inline asm
	{add.f16x2 %r179,%r179,%r157;
}
	// end inline asm
	@%p11 bra 	$L__BB3_17;
	setp.eq.s32 	%p12, %r9, 2;
	add.s64 	%rd6, %rd5, %rd4;
	ld.global.u32 	%r161, [%rd6];
	// begin inline asm
	{add.f16x2 %r179,%r179,%r161;
}
	// end inline asm
	@%p12 bra 	$L__BB3_17;
	add.s64 	%rd48, %rd6, %rd4;
	ld.global.u32 	%r164, [%rd48];
	// begin inline asm
	{add.f16x2 %r179,%r179,%r164;
}
	// end inline asm
$L__BB3_17:
	add.s64 	%rd50, %rd1, %rd14;
	st.global.u32 	[%rd50], %r179;
	add.s32 	%r165, %r165, %r2;
	setp.lt.s32 	%p13, %r165, %r3;
	@%p13 bra 	$L__BB3_3;
	bra.uni 	$L__BB3_19;
$L__BB3_18:
	mul.wide.s32 	%rd9, %r165, 4;
	add.s64 	%rd10, %rd2, %rd9;
	ld.global.u32 	%r53, [%rd10];
	mul.wide.s32 	%rd11, %r3, 4;
	add.s64 	%rd12, %rd10, %rd11;
	ld.global.u32 	%r54, [%rd12];
	// begin inline asm
	{add.f16x2 %r52,%r53,%r54;
}
	// end inline asm
	add.s64 	%rd13, %rd1, %rd9;
	st.global.u32 	[%rd13], %r52;
	add.s32 	%r165, %r165, %r2;
	setp.lt.s32 	%p3, %r165, %r3;
	@%p3 bra 	$L__BB3_18;
$L__BB3_19:
	ret;

}
	// .globl	_Z17reduce_3x3_offsetiiiiP6__halfS0_
.visible .entry _Z17reduce_3x3_offsetiiiiP6__halfS0_(
	.param .u32 _Z17reduce_3x3_offsetiiiiP6__halfS0__param_0,
	.param .u32 _Z17reduce_3x3_offsetiiiiP6__halfS0__param_1,
	.param .u32 _Z17reduce_3x3_offsetiiiiP6__halfS0__param_2,
	.param .u32 _Z17reduce_3x3_offsetiiiiP6__halfS0__param_3,
	.param .u64 .ptr .align 1 _Z17reduce_3x3_offsetiiiiP6__halfS0__param_4,
	.param .u64 .ptr .align 1 _Z17reduce_3x3_offsetiiiiP6__halfS0__param_5
)
{
	.reg .pred 	%p<40>;
	.reg .b32 	%r<99>;
	.reg .b64 	%rd<25>;

	ld.param.u32 	%r40, [_Z17reduce_3x3_offsetiiiiP6__halfS0__param_0];
	ld.param.u32 	%r37, [_Z17reduce_3x3_offsetiiiiP6__halfS0__param_1];
	ld.param.u32 	%r38, [_Z17reduce_3x3_offsetiiiiP6__halfS0__param_2];
	ld.param.u32 	%r39, [_Z17reduce_3x3_offsetiiiiP6__halfS0__param_3];
	ld.param.u64 	%rd4, [_Z17reduce_3x3_offsetiiiiP6__halfS0__param_4];
	ld.param.u64 	%rd3, [_Z17reduce_3x3_offsetiiiiP6__halfS0__param_5];
	cvta.to.global.u64 	%rd1, %rd4;
	mov.u32 	%r41, %tid.x;
	mov.u32 	%r1, %ntid.x;
	mov.u32 	%r42, %ctaid.x;
	mad.lo.s32 	%r89, %r1, %r42, %r41;
	shr.u32 	%r43, %r40, 31;
	add.s32 	%r44, %r40, %r43;
	shr.s32 	%r3, %r44, 1;
	setp.ge.s32 	%p6, %r89, %r3;
	@%p6 bra 	$L__BB4_21;
	shl.b32 	%r45, %r3, 1;
	or.b32  	%r4, %r45, 1;
	mul.lo.s32 	%r46, %r3, 3;
	add.s32 	%r5, %r46, -1;
	shl.b32 	%r6, %r3, 2;
	add.s32 	%r7, %r4, %r46;
	add.s32 	%r8, %r5, %r46;
	mul.lo.s32 	%r9, %r3, 7;
	add.s32 	%r10, %r7, %r46;
	mov.u32 	%r47, %nctaid.x;
	mul.lo.s32 	%r11, %r1, %r47;
	cvta.to.global.u64 	%rd2, %rd3;
$L__BB4_2:
	setp.gt.s32 	%p7, %r39, -1;
	shl.b32 	%r49, %r89, 1;
	div.s32 	%r50, %r49, %r37;
	div.s32 	%r13, %r50, %r39;
	mul.lo.s32 	%r51, %r13, %r39;
	sub.s32 	%r14, %r50, %r51;
	setp.gt.s32 	%p8, %r13, 0;
	setp.le.s32 	%p9, %r13, %r38;
	and.pred  	%p1, %p8, %p9;
	sub.s32 	%r15, %r89, %r39;
	setp.gt.s32 	%p10, %r14, 0;
	and.pred  	%p2, %p10, %p7;
	and.pred  	%p11, %p1, %p2;
	mov.b32 	%r91, 0;
	not.pred 	%p12, %p11;
	@%p12 bra 	$L__BB4_4;
	mul.wide.s32 	%rd5, %r15, 4;
	add.s64 	%rd6, %rd1, %rd5;
	ld.global.u32 	%r54, [%rd6+-4];
	mov.b32 	%r53, 0;
	// begin inline asm
	{add.f16x2 %r91,%r53,%r54;
}
	// end inline asm
$L__BB4_4:
	or.b32  	%r18, %r14, %r39;
	setp.lt.s32 	%p13, %r18, 0;
	not.pred 	%p14, %p1;
	or.pred  	%p15, %p14, %p13;
	@%p15 bra 	$L__BB4_6;
	add.s32 	%r58, %r15, %r3;
	mul.wide.s32 	%rd7, %r58, 4;
	add.s64 	%rd8, %rd1, %rd7;
	ld.global.u32 	%r57, [%rd8];
	// begin inline asm
	{add.f16x2 %r91,%r91,%r57;
}
	// end inline asm
$L__BB4_6:
	add.s32 	%r59, %r14, 1;
	setp.gt.s32 	%p16, %r14, -2;
	setp.lt.s32 	%p17, %r59, %r39;
	and.pred  	%p3, %p16, %p17;
	and.pred  	%p19, %p1, %p3;
	not.pred 	%p20, %p19;
	@%p20 bra 	$L__BB4_8;
	add.s32 	%r63, %r15, %r4;
	mul.wide.s32 	%rd9, %r63, 4;
	add.s64 	%rd10, %rd1, %rd9;
	ld.global.u32 	%r62, [%rd10];
	// begin inline asm
	{add.f16x2 %r91,%r91,%r62;
}
	// end inline asm
$L__BB4_8:
	setp.gt.s32 	%p21, %r13, -1;
	setp.lt.s32 	%p22, %r13, %r38;
	and.pred  	%p4, %p21, %p22;
	and.pred  	%p23, %p4, %p2;
	not.pred 	%p24, %p23;
	@%p24 bra 	$L__BB4_10;
	add.s32 	%r67, %r89, %r5;
	mul.wide.s32 	%rd11, %r67, 4;
	add.s64 	%rd12, %rd1, %rd11;
	ld.global.u32 	%r66, [%rd12];
	// begin inline asm
	{add.f16x2 %r91,%r91,%r66;
}
	// end inline asm
$L__BB4_10:
	setp.lt.s32 	%p25, %r18, 0;
	not.pred 	%p26, %p4;
	or.pred  	%p27, %p26, %p25;
	@%p27 bra 	$L__BB4_12;
	add.s32 	%r71, %r89, %r6;
	mul.wide.s32 	%rd13, %r71, 4;
	add.s64 	%rd14, %rd1, %rd13;
	ld.global.u32 	%r70, [%rd14];
	// begin inline asm
	{add.f16x2 %r91,%r91,%r70;
}
	// end inline asm
$L__BB4_12:
	and.pred  	%p28, %p4, %p3;
	not.pred 	%p29, %p28;
	@%p29 bra 	$L__BB4_14;
	add.s32 	%r75, %r89, %r7;
	mul.wide.s32 	%rd15, %r75, 4;
	add.s64 	%rd16, %rd1, %rd15;
	ld.global.u32 	%r74, [%rd16];
	// begin inline asm
	{add.f16x2 %r91,%r91,%r74;
}
	// end inline asm
$L__BB4_14:
	add.s32 	%r76, %r13, 1;
	setp.gt.s32 	%p30, %r13, -2;
	setp.lt.s32 	%p31, %r76, %r38;
	and.pred  	%p5, %p30, %p31;
	add.s32 	%r29, %r39, %r89;
	and.pred  	%p32, %p5, %p2;
	not.pred 	%p33, %p32;
	@%p33 bra 	$L__BB4_16;
	add.s32 	%r80, %r29, %r8;
	mul.wide.s32 	%rd17, %r80, 4;
	add.s64 	%rd18, %rd1, %rd17;
	ld.global.u32 	%r79, [%rd18];
	// begin inline asm
	{add.f16x2 %r91,%r91,%r79;
}
	// end inline asm
$L__BB4_16:
	setp.lt.s32 	%p34, %r18, 0;
	not.pred 	%p35, %p5;
	or.pred  	%p36, %p35, %p34;
	@%p36 bra 	$L__BB4_18;
	add.s32 	%r84, %r29, %r9;
	mul.wide.s32 	%rd19, %r84, 4;
	add.s64 	%rd20, %rd1, %rd19;
	ld.global.u32 	%r83, [%rd20];
	// begin inline asm
	{add.f16x2 %r91,%r91,%r83;
}
	// end inline asm
$L__BB4_18:
	and.pred  	%p37, %p5, %p3;
	not.pred 	%p38, %p37;
	@%p38 bra 	$L__BB4_20;
	add.s32 	%r88, %r29, %r10;
	mul.wide.s32 	%rd21, %r88, 4;
	add.s64 	%rd22, %rd1, %rd21;
	ld.global.u32 	%r87, [%rd22];
	// begin inline asm
	{add.f16x2 %r91,%r91,%r87;
}
	// end inline asm
$L__BB4_20:
	mul.wide.s32 	%rd23, %r89, 4;
	add.s64 	%rd24, %rd2, %rd23;
	st.global.u32 	[%rd24], %r91;
	add.s32 	%r89, %r89, %r11;
	setp.lt.s32 	%p39, %r89, %r3;
	@%p39 bra 	$L__BB4_2;
$L__BB4_21:
	ret;

}
	// .globl	_Z10reduce_4x4PfS_iiiiii
.visible .entry _Z10reduce_4x4PfS_iiiiii(
	.param .u64 .ptr .align 1 _Z10reduce_4x4PfS_iiiiii_param_0,
	.param .u64 .ptr .align 1 _Z10reduce_4x4PfS_iiiiii_param_1,
	.param .u32 _Z10reduce_4x4PfS_iiiiii_param_2,
	.param .u32 _Z10reduce_4x4PfS_iiiiii_param_3,
	.param .u32 _Z10reduce_4x4PfS_iiiiii_param_4,
	.param .u32 _Z10reduce_4x4PfS_iiiiii_param_5,
	.param .u32 _Z10reduce_4x4PfS_iiiiii_param_6,
	.param .u32 _Z10reduce_4x4PfS_iiiiii_param_7
)
{
	.reg .pred 	%p<11>;
	.reg .b32 	%r<63>;
	.reg .b32 	%f<12>;
	.reg .b64 	%rd<9>;

	ld.param.u64 	%rd3, [_Z10reduce_4x4PfS_iiiiii_param_0];
	ld.param.u64 	%rd4, [_Z10reduce_4x4PfS_iiiiii_param_1];
	ld.param.u32 	%r31, [_Z10reduce_4x4PfS_iiiiii_param_2];
	ld.param.u32 	%r26, [_Z10reduce_4x4PfS_iiiiii_param_3];
	ld.param.u32 	%r27, [_Z10reduce_4x4PfS_iiiiii_param_4];
	ld.param.u32 	%r28, [_Z10reduce_4x4PfS_iiiiii_param_5];
	ld.param.u32 	%r29, [_Z10reduce_4x4PfS_iiiiii_param_6];
	ld.param.u32 	%r30, [_Z10reduce_4x4PfS_iiiiii_param_7];
	mul.lo.s32 	%r32, %r26, %r31;
	mul.lo.s32 	%r33, %r32, %r27;
	mul.lo.s32 	%r1, %r33, %r28;
	mov.u32 	%r34, %tid.x;
	mov.u32 	%r2, %ntid.x;
	mov.u32 	%r35, %ctaid.x;
	mad.lo.s32 	%r59, %r2, %r35, %r34;
	setp.ge.s32 	%p1, %r59, %r1;
	@%p1 bra 	$L__BB5_10;
	mov.u32 	%r36, %nctaid.x;
	mul.lo.s32 	%r4, %r2, %r36;
	cvta.to.global.u64 	%rd1, %rd4;
	cvta.to.global.u64 	%rd2, %rd3;
$L__BB5_2:
	div.s32 	%r37, %r59, %r26;
	mul.lo.s32 	%r38, %r37, %r26;
	sub.s32 	%r6, %r59, %r38;
	div.s32 	%r39, %r37, %r28;
	mul.lo.s32 	%r40, %r39, %r28;
	sub.s32 	%r7, %r37, %r40;
	not.b32 	%r41, %r7;
	div.s32 	%r9, %r39, %r27;
	mul.lo.s32 	%r42, %r9, %r27;
	sub.s32 	%r8, %r39, %r42;
	not.b32 	%r43, %r8;
	and.b32  	%r60, %r43, 1;
	add.s32 	%r11, %r8, 1;
	and.b32  	%r12, %r41, 1;
	mul.lo.s32 	%r13, %r9, %r29;
	sub.s32 	%r14, %r7, %r12;
	mov.f32 	%f10, 0f00000000;
$L__BB5_3:
	sub.s32 	%r44, %r11, %r60;
	shr.u32 	%r45, %r44, 31;
	add.s32 	%r46, %r44, %r45;
	shr.s32 	%r16, %r46, 1;
	setp.lt.s32 	%p2, %r44, -1;
	setp.ge.s32 	%p3, %r16, %r29;
	or.pred  	%p4, %p2, %p3;
	@%p4 bra 	$L__BB5_8;
	add.s32 	%r47, %r16, %r13;
	mul.lo.s32 	%r17, %r47, %r30;
	shl.b32 	%r18, %r60, 2;
	mov.u32 	%r61, %r14;
	mov.u32 	%r62, %r12;
$L__BB5_5:
	add.s32 	%r48, %r61, 1;
	shr.u32 	%r49, %r48, 31;
	add.s32 	%r50, %r48, %r49;
	shr.s32 	%r21, %r50, 1;
	setp.lt.s32 	%p5, %r48, -1;
	setp.ge.s32 	%p6, %r21, %r30;
	or.pred  	%p7, %p5, %p6;
	@%p7 bra 	$L__BB5_7;
	add.s32 	%r51, %r21, %r17;
	shl.b32 	%r52, %r51, 4;
	add.s32 	%r53, %r18, %r62;
	add.s32 	%r54, %r53, %r52;
	mad.lo.s32 	%r55, %r54, %r26, %r6;
	mul.wide.s32 	%rd5, %r55, 4;
	add.s64 	%rd6, %rd2, %rd5;
	ld.global.f32 	%f7, [%rd6];
	add.f32 	%f10, %f10, %f7;
$L__BB5_7:
	add.s32 	%r22, %r62, 2;
	add.s32 	%r61, %r61, -2;
	setp.lt.u32 	%p8, %r62, 2;
	mov.u32 	%r62, %r22;
	@%p8 bra 	$L__BB5_5;
$L__BB5_8:
	add.s32 	%r24, %r60, 2;
	setp.lt.u32 	%p9, %r60, 2;
	mov.u32 	%r60, %r24;
	@%p9 bra 	$L__BB5_3;
	mad.lo.s32 	%r56, %r9, %r27, %r8;
	mad.lo.s32 	%r57, %r56, %r28, %r7;
	mad.lo.s32 	%r58, %r57, %r26, %r6;
	mul.wide.s32 	%rd7, %r58, 4;
	add.s64 	%rd8, %rd1, %rd7;
	st.global.f32 	[%rd8], %f10;
	add.s32 	%r59, %r59, %r4;
	setp.lt.s32 	%p10, %r59, %r1;
	@%p10 bra 	$L__BB5_2;
$L__BB5_10:
	ret;

}
	// .globl	_Z10half2floatiPK6__halfPf
.visible .entry _Z10half2floatiPK6__halfPf(
	.param .u32 _Z10half2floatiPK6__halfPf_param_0,
	.param .u64 .ptr .align 1 _Z10half2floatiPK6__halfPf_param_1,
	.param .u64 .ptr .align 1 _Z10half2floatiPK6__halfPf_param_2
)
{
	.reg .pred 	%p<7>;
	.reg .b16 	%rs<6>;
	.reg .b32 	%r<31>;
	.reg .b32 	%f<6>;
	.reg .b64 	%rd<21>;

	ld.param.u32 	%r12, [_Z10half2floatiPK6__halfPf_param_0];
	ld.param.u64 	%rd3, [_Z10half2floatiPK6__halfPf_param_1];
	ld.param.u64 	%rd4, [_Z10half2floatiPK6__halfPf_param_2];
	cvta.to.global.u64 	%rd1, %rd4;
	cvta.to.global.u64 	%rd2, %rd3;
	mov.u32 	%r13, %tid.x;
	mov.u32 	%r14, %ntid.x;
	mov.u32 	%r15, %ctaid.x;
	mad.lo.s32 	%r29, %r14, %r15, %r13;
	mov.u32 	%r16, %nctaid.x;
	mul.lo.s32 	%r2, %r14, %r16;
	setp.ge.s32 	%p1, %r29, %r12;
	@%p1 bra 	$L__BB6_7;
	add.s32 	%r17, %r29, %r2;
	max.s32 	%r18, %r12, %r17;
	setp.lt.s32 	%p2, %r17, %r12;
	selp.u32 	%r19, 1, 0, %p2;
	add.s32 	%r20, %r17, %r19;
	sub.s32 	%r21, %r18, %r20;
	div.u32 	%r22, %r21, %r2;
	add.s32 	%r3, %r22, %r19;
	and.b32  	%r23, %r3, 3;
	setp.eq.s32 	%p3, %r23, 3;
	@%p3 bra 	$L__BB6_4;
	add.s32 	%r24, %r3, 1;
	and.b32  	%r25, %r24, 3;
	neg.s32 	%r27, %r25;
$L__BB6_3:
	.pragma "nounroll";
	mul.wide.s32 	%rd5, %r29, 4;
	add.s64 	%rd6, %rd1, %rd5;
	mul.wide.s32 	%rd7, %r29, 2;
	add.s64 	%rd8, %rd2, %rd7;
	ld.global.u16 	%rs1, [%rd8];
	// begin inline asm
	{  cvt.f32.f16 %f1, %rs1;}

	// end inline asm
	st.global.f32 	[%rd6], %f1;
	add.s32 	%r29, %r29, %r2;
	add.s32 	%r27, %r27, 1;
	setp.ne.s32 	%p4, %r27, 0;
	@%p4 bra 	$L__BB6_3;
$L__BB6_4:
	setp.lt.u32 	%p5, %r3, 3;
	@%p5 bra 	$L__BB6_7;
	mul.wide.s32 	%rd13, %r2, 2;
	mul.wide.s32 	%rd15, %r2, 4;
	shl.b32 	%r26, %r2, 2;
$L__BB6_6:
	mul.wide.s32 	%rd9, %r29, 2;
	add.s64 	%rd10, %rd2, %rd9;
	ld.global.u16 	%rs2, [%rd10];
	// begin inline asm
	{  cvt.f32.f16 %f2, %rs2;}

	// end inline asm
	mul.wide.s32 	%rd11, %r29, 4;
	add.s64 	%rd12, %rd1, %rd11;
	st.global.f32 	[%rd12], %f2;
	add.s64 	%rd14, %rd10, %rd13;
	ld.global.u16 	%rs3, [%rd14];
	// begin inline asm
	{  cvt.f32.f16 %f3, %rs3;}

	// end inline asm
	add.s64 	%rd16, %rd12, %rd15;
	st.global.f32 	[%rd16], %f3;
	add.s64 	%rd17, %rd14, %rd13;
	ld.global.u16 	%rs4, [%rd17];
	// begin inline asm
	{  cvt.f32.f16 %f4, %rs4;}

	// end inline asm
	add.s64 	%rd18, %rd16, %rd15;
	st.global.f32 	[%rd18], %f4;
	add.s64 	%rd19, %rd17, %rd13;
	ld.global.u16 	%rs5, [%rd19];
	// begin inline asm
	{  cvt.f32.f16 %f5, %rs5;}

	// end inline asm
	add.s64 	%rd20, %rd18, %rd15;
	st.global.f32 	[%rd20], %f5;
	add.s32 	%r29, %r26, %r29;
	setp.lt.s32 	%p6, %r29, %r12;
	@%p6 bra 	$L__BB6_6;
$L__BB6_7:
	ret;

}
	// .globl	_Z19transpose_rsfc2cfrsPfS_iii
.visible .entry _Z19transpose_rsfc2cfrsPfS_iii(
	.param .u64 .ptr .align 1 _Z19transpose_rsfc2cfrsPfS_iii_param_0,
	.param .u64 .ptr .align 1 _Z19transpose_rsfc2cfrsPfS_iii_param_1,
	.param .u32 _Z19transpose_rsfc2cfrsPfS_iii_param_2,
	.param .u32 _Z19transpose_rsfc2cfrsPfS_iii_param_3,
	.param .u32 _Z19transpose_rsfc2cfrsPfS_iii_param_4
)
{
	.reg .pred 	%p<7>;
	.reg .b32 	%r<77>;
	.reg .b32 	%f<6>;
	.reg .b64 	%rd<25>;

	ld.param.u64 	%rd3, [_Z19transpose_rsfc2cfrsPfS_iii_param_0];
	ld.param.u64 	%rd4, [_Z19transpose_rsfc2cfrsPfS_iii_param_1];
	ld.param.u32 	%r13, [_Z19transpose_rsfc2cfrsPfS_iii_param_2];
	ld.param.u32 	%r14, [_Z19transpose_rsfc2cfrsPfS_iii_param_3];
	ld.param.u32 	%r15, [_Z19transpose_rsfc2cfrsPfS_iii_param_4];
	cvta.to.global.u64 	%rd1, %rd4;
	cvta.to.global.u64 	%rd2, %rd3;
	mov.u32 	%r16, %tid.x;
	mov.u32 	%r17, %ntid.x;
	mov.u32 	%r18, %ctaid.x;
	mad.lo.s32 	%r75, %r17, %r18, %r16;
	mov.u32 	%r19, %nctaid.x;
	mul.lo.s32 	%r2, %r17, %r19;
	mul.lo.s32 	%r20, %r14, %r13;
	mul.lo.s32 	%r3, %r20, %r15;
	setp.ge.s32 	%p1, %r75, %r3;
	@%p1 bra 	$L__BB7_6;
	add.s32 	%r21, %r75, %r2;
	max.s32 	%r22, %r3, %r21;
	setp.lt.s32 	%p2, %r21, %r3;
	selp.u32 	%r23, 1, 0, %p2;
	add.s32 	%r24, %r21, %r23;
	sub.s32 	%r25, %r22, %r24;
	div.u32 	%r26, %r25, %r2;
	add.s32 	%r4, %r26, %r23;
	and.b32  	%r27, %r4, 3;
	setp.eq.s32 	%p3, %r27, 3;
	@%p3 bra 	$L__BB7_4;
	add.s32 	%r28, %r4, 1;
	and.b32  	%r29, %r28, 3;
	neg.s32 	%r73, %r29;
$L__BB7_3:
	.pragma "nounroll";
	div.s32 	%r30, %r75, %r14;
	div.s32 	%r31, %r30, %r13;
	mul.lo.s32 	%r32, %r31, %r13;
	sub.s32 	%r33, %r30, %r32;
	mul.lo.s32 	%r34, %r30, %r14;
	sub.s32 	%r35, %r75, %r34;
	mul.wide.s32 	%rd5, %r75, 4;
	add.s64 	%rd6, %rd2, %rd5;
	ld.global.f32 	%f1, [%rd6];
	mad.lo.s32 	%r36, %r35, %r13, %r33;
	mad.lo.s32 	%r37, %r36, %r15, %r31;
	mul.wide.s32 	%rd7, %r37, 4;
	add.s64 	%rd8, %rd1, %rd7;
	st.global.f32 	[%rd8], %f1;
	add.s32 	%r75, %r75, %r2;
	add.s32 	%r73, %r73, 1;
	setp.ne.s32 	%p4, %r73, 0;
	@%p4 bra 	$L__BB7_3;
$L__BB7_4:
	setp.lt.u32 	%p5, %r4, 3;
	@%p5 bra 	$L__BB7_6;
$L__BB7_5:
	div.s32 	%r38, %r75, %r14;
	div.s32 	%r39, %r38, %r13;
	mul.lo.s32 	%r40, %r39, %r13;
	sub.s32 	%r41, %r38, %r40;
	mul.lo.s32 	%r42, %r38, %r14;
	sub.s32 	%r43, %r75, %r42;
	mul.wide.s32 	%rd9, %r75, 4;
	add.s64 	%rd10, %rd2, %rd9;
	ld.global.f32 	%f2, [%rd10];
	mad.lo.s32 	%r44, %r43, %r13, %r41;
	mad.lo.s32 	%r45, %r44, %r15, %r39;
	mul.wide.s32 	%rd11, %r45, 4;
	add.s64 	%rd12, %rd1, %rd11;
	st.global.f32 	[%rd12], %f2;
	add.s32 	%r46, %r75, %r2;
	div.s32 	%r47, %r46, %r14;
	div.s32 	%r48, %r47, %r13;
	mul.lo.s32 	%r49, %r48, %r13;
	sub.s32 	%r50, %r47, %r49;
	mul.lo.s32 	%r51, %r47, %r14;
	sub.s32 	%r52, %r46, %r51;
	mul.wide.s32 	%rd13, %r46, 4;
	add.s64 	%rd14, %rd2, %rd13;
	ld.global.f32 	%f3, [%rd14];
	mad.lo.s32 	%r53, %r52, %r13, %r50;
	mad.lo.s32 	%r54, %r53, %r15, %r48;
	mul.wide.s32 	%rd15, %r54, 4;
	add.s64 	%rd16, %rd1, %rd15;
	st.global.f32 	[%rd16], %f3;
	add.s32 	%r55, %r46, %r2;
	div.s32 	%r56, %r55, %r14;
	div.s32 	%r57, %r56, %r13;
	mul.lo.s32 	%r58, %r57, %r13;
	sub.s32 	%r59, %r56, %r58;
	mul.lo.s32 	%r60, %r56, %r14;
	sub.s32 	%r61, %r55, %r60;
	mul.wide.s32 	%rd17, %r55, 4;
	add.s64 	%rd18, %rd2, %rd17;
	ld.global.f32 	%f4, [%rd18];
	mad.lo.s32 	%r62, %r61, %r13, %r59;
	mad.lo.s32 	%r63, %r62, %r15, %r57;
	mul.wide.s32 	%rd19, %r63, 4;
	add.s64 	%rd20, %rd1, %rd19;
	st.global.f32 	[%rd20], %f4;
	add.s32 	%r64, %r55, %r2;
	div.s32 	%r65, %r64, %r14;
	div.s32 	%r66, %r65, %r13;
	mul.lo.s32 	%r67, %r66, %r13;
	sub.s32 	%r68, %r65, %r67;
	mul.lo.s32 	%r69, %r65, %r14;
	sub.s32 	%r70, %r64, %r69;
	mul.wide.s32 	%rd21, %r64, 4;
	add.s64 	%rd22, %rd2, %rd21;
	ld.global.f32 	%f5, [%rd22];
	mad.lo.s32 	%r71, %r70, %r13, %r68;
	mad.lo.s32 	%r72, %r71, %r15, %r66;
	mul.wide.s32 	%rd23, %r72, 4;
	add.s64 	%rd24, %rd1, %rd23;
	st.global.f32 	[%rd24], %f5;
	add.s32 	%r75, %r64, %r2;
	setp.lt.s32 	%p6, %r75, %r3;
	@%p6 bra 	$L__BB7_5;
$L__BB7_6:
	ret;

}
	// .globl	_Z19transpose_nhwc2nchwPfS_iii
.visible .entry _Z19transpose_nhwc2nchwPfS_iii(
	.param .u64 .ptr .align 1 _Z19transpose_nhwc2nchwPfS_iii_param_0,
	.param .u64 .ptr .align 1 _Z19transpose_nhwc2nchwPfS_iii_param_1,
	.param .u32 _Z19transpose_nhwc2nchwPfS_iii_param_2,
	.param .u32 _Z19transpose_nhwc2nchwPfS_iii_param_3,
	.param .u32 _Z19transpose_nhwc2nchwPfS_iii_param_4
)
{
	.reg .pred 	%p<7>;
	.reg .b32 	%r<77>;
	.reg .b32 	%f<6>;
	.reg .b64 	%rd<25>;

	ld.param.u64 	%rd3, [_Z19transpose_nhwc2nchwPfS_iii_param_0];
	ld.param.u64 	%rd4, [_Z19transpose_nhwc2nchwPfS_iii_param_1];
	ld.param.u32 	%r15, [_Z19transpose_nhwc2nchwPfS_iii_param_2];
	ld.param.u32 	%r13, [_Z19transpose_nhwc2nchwPfS_iii_param_3];
	ld.param.u32 	%r14, [_Z19transpose_nhwc2nchwPfS_iii_param_4];
	cvta.to.global.u64 	%rd1, %rd4;
	cvta.to.global.u64 	%rd2, %rd3;
	mov.u32 	%r16, %tid.x;
	mov.u32 	%r17, %ntid.x;
	mov.u32 	%r18, %ctaid.x;
	mad.lo.s32 	%r75, %r17, %r18, %r16;
	mov.u32 	%r19, %nctaid.x;
	mul.lo.s32 	%r2, %r17, %r19;
	mul.lo.s32 	%r20, %r13, %r15;
	mul.lo.s32 	%r3, %r20, %r14;
	setp.ge.s32 	%p1, %r75, %r3;
	@%p1 bra 	$L__BB8_6;
	add.s32 	%r21, %r75, %r2;
	max.s32 	%r22, %r3, %r21;
	setp.lt.s32 	%p2, %r21, %r3;
	selp.u32 	%r23, 1, 0, %p2;
	add.s32 	%r24, %r21, %r23;
	sub.s32 	%r25, %r22, %r24;
	div.u32 	%r26, %r25, %r2;
	add.s32 	%r4, %r26, %r23;
	and.b32  	%r27, %r4, 3;
	setp.eq.s32 	%p3, %r27, 3;
	@%p3 bra 	$L__BB8_4;
	add.s32 	%r28, %r4, 1;
	and.b32  	%r29, %r28, 3;
	neg.s32 	%r73, %r29;
$L__BB8_3:
	.pragma "nounroll";
	div.s32 	%r30, %r75, %r13;
	div.s32 	%r31, %r30, %r14;
	mul.lo.s32 	%r32, %r31, %r14;
	sub.s32 	%r33, %r30, %r32;
	mul.lo.s32 	%r34, %r30, %r13;
	sub.s32 	%r35, %r75, %r34;
	mul.wide.s32 	%rd5, %r75, 4;
	add.s64 	%rd6, %rd2, %rd5;
	ld.global.f32 	%f1, [%rd6];
	mad.lo.s32 	%r36, %r31, %r13, %r35;
	mad.lo.s32 	%r37, %r36, %r14, %r33;
	mul.wide.s32 	%rd7, %r37, 4;
	add.s64 	%rd8, %rd1, %rd7;
	st.global.f32 	[%rd8], %f1;
	add.s32 	%r75, %r75, %r2;
	add.s32 	%r73, %r73, 1;
	setp.ne.s32 	%p4, %r73, 0;
	@%p4 bra 	$L__BB8_3;
$L__BB8_4:
	setp.lt.u32 	%p5, %r4, 3;
	@%p5 bra 	$L__BB8_6;
$L__BB8_5:
	div.s32 	%r38, %r75, %r13;
	div.s32 	%r39, %r38, %r14;
	mul.lo.s32 	%r40, %r39, %r14;
	sub.s32 	%r41, %r38, %r40;
	mul.lo.s32 	%r42, %r38, %r13;
	sub.s32 	%r43, %r75, %r42;
	mul.wide.s32 	%rd9, %r75, 4;
	add.s64 	%rd10, %rd2, %rd9;
	ld.global.f32 	%f2, [%rd10];
	mad.lo.s32 	%r44, %r39, %r13, %r43;
	mad.lo.s32 	%r45, %r44, %r14, %r41;
	mul.wide.s32 	%rd11, %r45, 4;
	add.s64 	%rd12, %rd1, %rd11;
	st.global.f32 	[%rd12], %f2;
	add.s32 	%r46, %r75, %r2;
	div.s32 	%r47, %r46, %r13;
	div.s32 	%r48, %r47, %r14;
	mul.lo.s32 	%r49, %r48, %r14;
	sub.s32 	%r50, %r47, %r49;
	mul.lo.s32 	%r51, %r47, %r13;
	sub.s32 	%r52, %r46, %r51;
	mul.wide.s32 	%rd13, %r46, 4;
	add.s64 	%rd14, %rd2, %rd13;
	ld.global.f32 	%f3, [%rd14];
	mad.lo.s32 	%r53, %r48, %r13, %r52;
	mad.lo.s32 	%r54, %r53, %r14, %r50;
	mul.wide.s32 	%rd15, %r54, 4;
	add.s64 	%rd16, %rd1, %rd15;
	st.global.f32 	[%rd16], %f3;
	add.s32 	%r55, %r46, %r2;
	div.s32 	%r56, %r55, %r13;
	div.s32 	%r57, %r56, %r14;
	mul.lo.s32 	%r58, %r57, %r14;
	sub.s32 	%r59, %r56, %r58;
	mul.lo.s32 	%r60, %r56, %r13;
	sub.s32 	%r61, %r55, %r60;
	mul.wide.s32 	%rd17, %r55, 4;
	add.s64 	%rd18, %rd2, %rd17;
	ld.global.f32 	%f4, [%rd18];
	mad.lo.s32 	%r62, %r57, %r13, %r61;
	mad.lo.s32 	%r63, %r62, %r14, %r59;
	mul.wide.s32 	%rd19, %r63, 4;
	add.s64 	%rd20, %rd1, %rd19;
	st.global.f32 	[%rd20], %f4;
	add.s32 	%r64, %r55, %r2;
	div.s32 	%r65, %r64, %r13;
	div.s32 	%r66, %r65, %r14;
	mul.lo.s32 	%r67, %r66, %r14;
	sub.s32 	%r68, %r65, %r67;
	mul.lo.s32 	%r69, %r65, %r13;
	sub.s32 	%r70, %r64, %r69;
	mul.wide.s32 	%rd21, %r64, 4;
	add.s64 	%rd22, %rd2, %rd21;
	ld.global.f32 	%f5, [%rd22];
	mad.lo.s32 	%r71, %r66, %r13, %r70;
	mad.lo.s32 	%r72, %r71, %r14, %r68;
	mul.wide.s32 	%rd23, %r72, 4;
	add.s64 	%rd24, %rd1, %rd23;
	st.global.f32 	[%rd24], %f5;
	add.s32 	%r75, %r64, %r2;
	setp.lt.s32 	%p6, %r75, %r3;
	@%p6 bra 	$L__BB8_5;
$L__BB8_6:
	ret;

}
	// .globl	_Z11print_floatPfi
.visible .entry _Z11print_floatPfi(
	.param .u64 .ptr .align 1 _Z11print_floatPfi_param_0,
	.param .u32 _Z11print_floatPfi_param_1
)
{
	.local .align 8 .b8 	__local_depot9[8];
	.reg .b64 	%SP;
	.reg .b64 	%SPL;
	.reg .pred 	%p<11>;
	.reg .b32 	%r<88>;
	.reg .b32 	%f<30>;
	.reg .b64 	%rd<32>;
	.reg .b64 	%fd<30>;

	mov.u64 	%SPL, __local_depot9;
	cvta.local.u64 	%SP, %SPL;
	ld.param.u64 	%rd9, [_Z11print_floatPfi_param_0];
	ld.param.u32 	%r16, [_Z11print_floatPfi_param_1];
	cvta.to.global.u64 	%rd1, %rd9;
	add.u64 	%rd10, %SP, 0;
	add.u64 	%rd2, %SPL, 0;
	mov.u32 	%r17, %tid.x;
	mov.u32 	%r18, %ntid.x;
	mov.u32 	%r19, %ctaid.x;
	mul.lo.s32 	%r20, %r19, %r18;
	neg.s32 	%r21, %r20;
	setp.ne.s32 	%p1, %r17, %r21;
	@%p1 bra 	$L__BB9_15;
	setp.lt.s32 	%p2, %r16, 1;
	@%p2 bra 	$L__BB9_14;
	and.b32  	%r1, %r16, 15;
	setp.lt.u32 	%p3, %r16, 16;
	mov.b32 	%r85, 0;
	@%p3 bra 	$L__BB9_5;
	and.b32  	%r85, %r16, 2147483632;
	neg.s32 	%r83, %r85;
	add.s64 	%rd30, %rd1, 32;
	mov.u64 	%rd11, $str$2;
$L__BB9_4:
	.pragma "nounroll";
	ld.global.f32 	%f1, [%rd30+-32];
	cvt.f64.f32 	%fd1, %f1;
	st.local.f64 	[%rd2], %fd1;
	cvta.global.u64 	%rd12, %rd11;
	{ // callseq 6, 0
	.param .b64 param0;
	st.param.b64 	[param0], %rd12;
	.param .b64 param1;
	st.param.b64 	[param1], %rd10;
	.param .b32 retval0;
	call.uni (retval0), 
	vprintf, 
	(
	param0, 
	param1
	);
	ld.param.b32 	%r23, [retval0];
	} // callseq 6
	ld.global.f32 	%f2, [%rd30+-28];
	cvt.f64.f32 	%fd2, %f2;
	st.local.f64 	[%rd2], %fd2;
	{ // callseq 7, 0
	.param .b64 param0;
	st.param.b64 	[param0], %rd12;
	.param .b64 param1;
	st.param.b64 	[param1], %rd10;
	.param .b32 retval0;
	call.uni (retval0), 
	vprintf, 
	(
	param0, 
	param1
	);
	ld.param.b32 	%r25, [retval0];
	} // callseq 7
	ld.global.f32 	%f3, [%rd30+-24];
	cvt.f64.f32 	%fd3, %f3;
	st.local.f64 	[%rd2], %fd3;
	{ // callseq 8, 0
	.param .b64 param0;
	st.param.b64 	[param0], %rd12;
	.param .b64 param1;
	st.param.b64 	[param1], %rd10;
	.param .b32 retval0;
	call.uni (retval0), 
	vprintf, 
	(
	param0, 
	param1
	);
	ld.param.b32 	%r27, [retval0];
	} // callseq 8
	ld.global.f32 	%f4, [%rd30+-20];
	cvt.f64.f32 	%fd4, %f4;
	st.local.f64 	[%rd2], %fd4;
	{ // callseq 9, 0
	.param .b64 param0;
	st.param.b64 	[param0], %rd12;
	.param .b64 param1;
	st.param.b64 	[param1], %rd10;
	.param .b32 retval0;
	call.uni (retval0), 
	vprintf, 
	(
	param0, 
	param1
	);
	ld.param.b32 	%r29, [retval0];
	} // callseq 9
	ld.global.f32 	%f5, [%rd30+-16];
	cvt.f64.f32 	%fd5, %f5;
	st.local.f64 	[%rd2], %fd5;
	{ // callseq 10, 0
	.param .b64 param0;
	st.param.b64 	[param0], %rd12;
	.param .b64 param1;
	st.param.b64 	[param1], %rd10;
	.param .b32 retval0;
	call.uni (retval0), 
	vprintf, 
	(
	param0, 
	param1
	);
	ld.param.b32 	%r31, [retval0];
	} // callseq 10
	ld.global.f32 	%f6, [%rd30+-12];
	cvt.f64.f32 	%fd6, %f6;
	st.local.f64 	[%rd2], %fd6;
	{ // callseq 11, 0
	.param .b64 param0;
	st.param.b64 	[param0], %rd12;
	.param .b64 param1;
	st.param.b64 	[param1], %rd10;
	.param .b32 retval0;
	call.uni (retval0), 
	vprintf, 
	(
	param0, 
	param1
	);
	ld.param.b32 	%r33, [retval0];
	} // callseq 11
	ld.global.f32 	%f7, [%rd30+-8];
	cvt.f64.f32 	%fd7, %f7;
	st.local.f64 	[%rd2], %fd7;
	{ // callseq 12, 0
	.param .b64 param0;
	st.param.b64 	[param0], %rd12;
	.param .b64 param1;
	st.param.b64 	[param1], %rd10;
	.param .b32 retval0;
	call.uni (retval0), 
	vprintf, 
	(
	param0, 
	param1
	);
	ld.param.b32 	%r35, [retval0];
	} // callseq 12
	ld.global.f32 	%f8, [%rd30+-4];
	cvt.f64.f32 	%fd8, %f8;
	st.local.f64 	[%rd2], %fd8;
	{ // callseq 13, 0
	.param .b64 param0;
	st.param.b64 	[param0], %rd12;
	.param .b64 param1;
	st.param.b64 	[param1], %rd10;
	.param .b32 retval0;
	call.uni (retval0), 
	vprintf, 
	(
	param0, 
	param1
	);
	ld.param.b32 	%r37, [retval0];
	} // callseq 13
	ld.global.f32 	%f9, [%rd30];
	cvt.f64.f32 	%fd9, %f9;
	st.local.f64 	[%rd2], %fd9;
	{ // callseq 14, 0
	.param .b64 param0;
	st.param.b64 	[param0], %rd12;
	.param .b64 param1;
	st.param.b64 	[param1], %rd10;
	.param .b32 retval0;
	call.uni (retval0), 
	vprintf, 
	(
	param0, 
	param1
	);
	ld.param.b32 	%r39, [retval0];
	} // callseq 14
	ld.global.f32 	%f10, [%rd30+4];
	cvt.f64.f32 	%fd10, %f10;
	st.local.f64 	[%rd2], %fd10;
	{ // callseq 15, 0
	.param .b64 param0;
	st.param.b64 	[param0], %rd12;
	.param .b64 param1;
	st.param.b64 	[param1], %rd10;
	.param .b32 retval0;
	call.uni (retval0), 
	vprintf, 
	(
	param0, 
	param1
	);
	ld.param.b32 	%r41, [retval0];
	} // callseq 15
	ld.global.f32 	%f11, [%rd30+8];
	cvt.f64.f32 	%fd11, %f11;
	st.local.f64 	[%rd2], %fd11;
	{ // callseq 16, 0
	.param .b64 param0;
	st.param.b64 	[param0], %rd12;
	.param .b64 param1;
	st.param.b64 	[param1], %rd10;
	.param .b32 retval0;
	call.uni (retval0), 
	vprintf, 
	(
	param0, 
	param1
	);
	ld.param.b32 	%r43, [retval0];
	} // callseq 16
	ld.global.f32 	%f12, [%rd30+12];
	cvt.f64.f32 	%fd12, %f12;
	st.local.f64 	[%rd2], %fd12;
	{ // callseq 17, 0
	.param .b64 param0;
	st.param.b64 	[param0], %rd12;
	.param .b64 param1;
	st.param.b64 	[param1], %rd10;
	.param .b32 retval0;
	call.uni (retval0), 
	vprintf, 
	(
	param0, 
	param1
	);
	ld.param.b32 	%r45, [retval0];
	} // callseq 17
	ld.global.f32 	%f13, [%rd30+16];
	cvt.f64.f32 	%fd13, %f13;
	st.local.f64 	[%rd2], %fd13;
	{ // callseq 18, 0
	.param .b64 param0;
	st.param.b64 	[param0], %rd12;
	.param .b64 param1;
	st.param.b64 	[param1], %rd10;
	.param .b32 retval0;
	call.uni (retval0), 
	vprintf, 
	(
	param0, 
	param1
	);
	ld.param.b32 	%r47, [retval0];
	} // callseq 18
	ld.global.f32 	%f14, [%rd30+20];
	cvt.f64.f32 	%fd14, %f14;
	st.local.f64 	[%rd2], %fd14;
	{ // callseq 19, 0
	.param .b64 param0;
	st.param.b64 	[param0], %rd12;
	.param .b64 param1;
	st.param.b64 	[param1], %rd10;
	.param .b32 retval0;
	call.uni (retval0), 
	vprintf, 
	(
	param0, 
	param1
	);
	ld.param.b32 	%r49, [retval0];
	} // callseq 19
	ld.global.f32 	%f15, [%rd30+24];
	cvt.f64.f32 	%fd15, %f15;
	st.local.f64 	[%rd2], %fd15;
	{ // callseq 20, 0
	.param .b64 param0;
	st.param.b64 	[param0], %rd12;
	.param .b64 param1;
	st.param.b64 	[param1], %rd10;
	.param .b32 retval0;
	call.uni (retval0), 
	vprintf, 
	(
	param0, 
	param1
	);
	ld.param.b32 	%r51, [retval0];
	} // callseq 20
	ld.global.f32 	%f16, [%rd30+28];
	cvt.f64.f32 	%fd16, %f16;
	st.local.f64 	[%rd2], %fd16;
	{ // callseq 21, 0
	.param .b64 param0;
	st.param.b64 	[param0], %rd12;
	.param .b64 param1;
	st.param.b64 	[param1], %rd10;
	.param .b32 retval0;
	call.uni (retval0), 
	vprintf, 
	(
	param0, 
	param1
	);
	ld.param.b32 	%r53, [retval0];
	} // callseq 21
	add.s32 	%r83, %r83, 16;
	add.s64 	%rd30, %rd30, 64;
	setp.ne.s32 	%p4, %r83, 0;
	@%p4 bra 	$L__BB9_4;
$L__BB9_5:
	setp.eq.s32 	%p5, %r1, 0;
	@%p5 bra 	$L__BB9_14;
	and.b32  	%r7, %r16, 7;
	setp.lt.u32 	%p6, %r1, 8;
	@%p6 bra 	$L__BB9_8;
	mul.wide.u32 	%rd14, %r85, 4;
	add.s64 	%rd15, %rd1, %rd14;
	ld.global.f32 	%f17, [%rd15];
	cvt.f64.f32 	%fd17, %f17;
	st.local.f64 	[%rd2], %fd17;
	mov.u64 	%rd16, $str$2;
	cvta.global.u64 	%rd17, %rd16;
	add.u64 	%rd18, %SP, 0;
	{ // callseq 22, 0
	.param .b64 param0;
	st.param.b64 	[param0], %rd17;
	.param .b64 param1;
	st.param.b64 	[param1], %rd18;
	.param .b32 retval0;
	call.uni (retval0), 
	vprintf, 
	(
	param0, 
	param1
	);
	ld.param.b32 	%r55, [retval0];
	} // callseq 22
	ld.global.f32 	%f18, [%rd15+4];
	cvt.f64.f32 	%fd18, %f18;
	st.local.f64 	[%rd2], %fd18;
	{ // callseq 23, 0
	.param .b64 param0;
	st.param.b64 	[param0], %rd17;
	.param .b64 param1;
	st.param.b64 	[param1], %rd18;
	.param .b32 retval0;
	call.uni (retval0), 
	vprintf, 
	(
	param0, 
	param1
	);
	ld.param.b32 	%r57, [retval0];
	} // callseq 23
	ld.global.f32 	%f19, [%rd15+8];
	cvt.f64.f32 	%fd19, %f19;
	st.local.f64 	[%rd2], %fd19;
	{ // callseq 24, 0
	.param .b64 param0;
	st.param.b64 	[param0], %rd17;
	.param .b64 param1;
	st.param.b64 	[param1], %rd18;
	.param .b32 retval0;
	call.uni (retval0), 
	vprintf, 
	(
	param0, 
	param1
	);
	ld.param.b32 	%r59, [retval0];
	} // callseq 24
	ld.global.f32 	%f20, [%rd15+12];
	cvt.f64.f32 	%fd20, %f20;
	st.local.f64 	[%rd2], %fd20;
	{ // callseq 25, 0
	.param .b64 param0;
	st.param.b64 	[param0], %rd17;
	.param .b64 param1;
	st.param.b64 	[param1], %rd18;
	.param .b32 retval0;
	call.uni (retval0), 
	vprintf, 
	(
	param0, 
	param1
	);
	ld.param.b32 	%r61, [retval0];
	} // callseq 25
	ld.global.f32 	%f21, [%rd15+16];
	cvt.f64.f32 	%fd21, %f21;
	st.local.f64 	[%rd2], %fd21;
	{ // callseq 26, 0
	.param .b64 param0;
	st.param.b64 	[param0], %rd17;
	.param .b64 param1;
	st.param.b64 	[param1], %rd18;
	.param .b32 retval0;
	call.uni (retval0), 
	vprintf, 
	(
	param0, 
	param1
	);
	ld.param.b32 	%r63, [retval0];
	} // callseq 26
	ld.global.f32 	%f22, [%rd15+20];
	cvt.f64.f32 	%fd22, %f22;
	st.local.f64 	[%rd2], %fd22;
	{ // callseq 27, 0
	.param .b64 param0;
	st.param.b64 	[param0], %rd17;
	.param .b64 param1;
	st.param.b64 	[param1], %rd18;
	.param .b32 retval0;
	call.uni (retval0), 
	vprintf, 
	(
	param0, 
	param1
	);
	ld.param.b32 	%r65, [retval0];
	} // callseq 27
	ld.global.f32 	%f23, [%rd15+24];
	cvt.f64.f32 	%fd23, %f23;
	st.local.f64 	[%rd2], %fd23;
	{ // callseq 28, 0
	.param .b64 param0;
	st.param.b64 	[param0], %rd17;
	.param .b64 param1;
	st.param.b64 	[param1], %rd18;
	.param .b32 retval0;
	call.uni (retval0), 
	vprintf, 
	(
	param0, 
	param1
	);
	ld.param.b32 	%r67, [retval0];
	} // callseq 28
	ld.global.f32 	%f24, [%rd15+28];
	cvt.f64.f32 	%fd24, %f24;
	st.local.f64 	[%rd2], %fd24;
	{ // callseq 29, 0
	.param .b64 param0;
	st.param.b64 	[param0], %rd17;
	.param .b64 param1;
	st.param.b64 	[param1], %rd18;
	.param .b32 retval0;
	call.uni (retval0), 
	vprintf, 
	(
	param0, 
	param1
	);
	ld.param.b32 	%r69, [retval0];
	} // callseq 29
	add.s32 	%r85, %r85, 8;
$L__BB9_8:
	setp.eq.s32 	%p7, %r7, 0;
	@%p7 bra 	$L__BB9_14;
	and.b32  	%r10, %r16, 3;
	setp.lt.u32 	%p8, %r7, 4;
	@%p8 bra 	$L__BB9_11;
	mul.wide.u32 	%rd19, %r85, 4;
	add.s64 	%rd20, %rd1, %rd19;
	ld.global.f32 	%f25, [%rd20];
	cvt.f64.f32 	%fd25, %f25;
	st.local.f64 	[%rd2], %fd25;
	mov.u64 	%rd21, $str$2;
	cvta.global.u64 	%rd22, %rd21;
	add.u64 	%rd23, %SP, 0;
	{ // callseq 30, 0
	.param .b64 param0;
	st.param.b64 	[param0], %rd22;
	.param .b64 param1;
	st.param.b64 	[param1], %rd23;
	.param .b32 retval0;
	call.uni (retval0), 
	vprintf, 
	(
	param0, 
	param1
	);
	ld.param.b32 	%r71, [retval0];
	} // callseq 30
	ld.global.f32 	%f26, [%rd20+4];
	cvt.f64.f32 	%fd26, %f26;
	st.local.f64 	[%rd2], %fd26;
	{ // callseq 31, 0
	.param .b64 param0;
	st.param.b64 	[param0], %rd22;
	.param .b64 param1;
	st.param.b64 	[param1], %rd23;
	.param .b32 retval0;
	call.uni (retval0), 
	vprintf, 
	(
	param0, 
	param1
	);
	ld.param.b32 	%r73, [retval0];
	} // callseq 31
	ld.global.f32 	%f27, [%rd20+8];
	cvt.f64.f32 	%fd27, %f27;
	st.local.f64 	[%rd2], %fd27;
	{ // callseq 32, 0
	.param .b64 param0;
	st.param.b64 	[param0], %rd22;
	.param .b64 param1;
	st.param.b64 	[param1], %rd23;
	.param .b32 retval0;
	call.uni (retval0), 
	vprintf, 
	(
	param0, 
	param1
	);
	ld.param.b32 	%r75, [retval0];
	} // callseq 32
	ld.global.f32 	%f28, [%rd20+12];
	cvt.f64.f32 	%fd28, %f28;
	st.local.f64 	[%rd2], %fd28;
	{ // callseq 33, 0
	.param .b64 param0;
	st.param.b64 	[param0], %rd22;
	.param .b64 param1;
	st.param.b64 	[param1], %rd23;
	.param .b32 retval0;
	call.uni (retval0), 
	vprintf, 
	(
	param0, 
	param1
	);
	ld.param.b32 	%r77, [retval0];
	} // callseq 33
	add.s32 	%r85, %r85, 4;
$L__BB9_11:
	setp.eq.s32 	%p9, %r10, 0;
	@%p9 bra 	$L__BB9_14;
	mul.wide.u32 	%rd24, %r85, 4;
	add.s64 	%rd31, %rd1, %rd24;
	neg.s32 	%r87, %r10;
	mov.u64 	%rd25, $str$2;
	add.u64 	%rd27, %SP, 0;
$L__BB9_13:
	.pragma "nounroll";
	ld.global.f32 	%f29, [%rd31];
	cvt.f64.f32 	%fd29, %f29;
	st.local.f64 	[%rd2], %fd29;
	cvta.global.u64 	%rd26, %rd25;
	{ // callseq 34, 0
	.param .b64 param0;
	st.param.b64 	[param0], %rd26;
	.param .b64 param1;
	st.param.b64 	[param1], %rd27;
	.param .b32 retval0;
	call.uni (retval0), 
	vprintf, 
	(
	param0, 
	param1
	);
	ld.param.b32 	%r79, [retval0];
	} // callseq 34
	add.s64 	%rd31, %rd31, 4;
	add.s32 	%r87, %r87, 1;
	setp.ne.s32 	%p10, %r87, 0;
	@%p10 bra 	$L__BB9_13;
$L__BB9_14:
	mov.u64 	%rd28, $str$3;
	cvta.global.u64 	%rd29, %rd28;
	{ // callseq 35, 0
	.param .b64 param0;
	st.param.b64 	[param0], %rd29;
	.param .b64 param1;
	st.param.b64 	[param1], 0;
	.param .b32 retval0;
	call.uni (retval0), 
	vprintf, 
	(
	param0, 
	param1
	);
	ld.param.b32 	%r81, [retval0];
	} // callseq 35
$L__BB9_15:
	ret;

}
	// .globl	_Z10print_halfP6__halfi
.visible .entry _Z10print_halfP6__halfi(
	.param .u64 .ptr .align 1 _Z10print_halfP6__halfi_param_0,
	.param .u32 _Z10print_halfP6__halfi_param_1
)
{
	.local .align 8 .b8 	__local_depot10[8];
	.reg .b64 	%SP;
	.reg .b64 	%SPL;
	.reg .pred 	%p<11>;
	.reg .b16 	%rs<30>;
	.reg .b32 	%r<88>;
	.reg .b32 	%f<30>;
	.reg .b64 	%rd<32>;
	.reg .b64 	%fd<30>;

	mov.u64 	%SPL, __local_depot10;
	cvta.local.u64 	%SP, %SPL;
	ld.param.u64 	%rd9, [_Z10print_halfP6__halfi_param_0];
	ld.param.u32 	%r16, [_Z10print_halfP6__halfi_param_1];
	cvta.to.global.u64 	%rd1, %rd9;
	add.u64 	%rd10, %SP, 0;
	add.u64 	%rd2, %SPL, 0;
	mov.u32 	%r17, %tid.x;
	mov.u32 	%r18, %ntid.x;
	mov.u32 	%r19, %ctaid.x;
	mul.lo.s32 	%r20, %r19, %r18;
	neg.s32 	%r21, %r20;
	setp.ne.s32 	%p1, %r17, %r21;
	@%p1 bra 	$L__BB10_15;
	setp.lt.s32 	%p2, %r16, 1;
	@%p2 bra 	$L__BB10_14;
	and.b32  	%r1, %r16, 15;
	setp.lt.u32 	%p3, %r16, 16;
	mov.b32 	%r85, 0;
	@%p3 bra 	$L__BB10_5;
	and.b32  	%r85, %r16, 2147483632;
	neg.s32 	%r83, %r85;
	add.s64 	%rd30, %rd1, 16;
	mov.u64 	%rd11, $str$2;
$L__BB10_4:
	.pragma "nounroll";
	ld.global.u16 	%rs1, [%rd30+-16];
	// begin inline asm
	{  cvt.f32.f16 %f1, %rs1;}

	// end inline asm
	cvt.f64.f32 	%fd1, %f1;
	st.local.f64 	[%rd2], %fd1;
	cvta.global.u64 	%rd12, %rd11;
	{ // callseq 36, 0
	.param .b64 param0;
	st.param.b64 	[param0], %rd12;
	.param .b64 param1;
	st.param.b64 	[param1], %rd10;
	.param .b32 retval0;
	call.uni (retval0), 
	vprintf, 
	(
	param0, 
	param1
	);
	ld.param.b32 	%r23, [retval0];
	} // callseq 36
	ld.global.u16 	%rs2, [%rd30+-14];
	// begin inline asm
	{  cvt.f32.f16 %f2, %rs2;}

	// end inline asm
	cvt.f64.f32 	%fd2, %f2;
	st.local.f64 	[%rd2], %fd2;
	{ // callseq 37, 0
	.param .b64 param0;
	st.param.b64 	[param0], %rd12;
	.param .b64 param1;
	st.param.b64 	[param1], %rd10;
	.param .b32 retval0;
	call.uni (retval0), 
	vprintf, 
	(
	param0, 
	param1
	);
	ld.param.b32 	%r25, [retval0];
	} // callseq 37
	ld.global.u16 	%rs3, [%rd30+-12];
	// begin inline asm
	{  cvt.f32.f16 %f3, %rs3;}

	// end inline asm
	cvt.f64.f32 	%fd3, %f3;
	st.local.f64 	[%rd2], %fd3;
	{ // callseq 38, 0
	.param .b64 param0;
	st.param.b64 	[param0], %rd12;
	.param .b64 param1;
	st.param.b64 	[param1], %rd10;
	.param .b32 retval0;
	call.uni (retval0), 
	vprintf, 
	(
	param0, 
	param1
	);
	ld.param.b32 	%r27, [retval0];
	} // callseq 38
	ld.global.u16 	%rs4, [%rd30+-10];
	// begin inline asm
	{  cvt.f32.f16 %f4, %rs4;}

	// end inline asm
	cvt.f64.f32 	%fd4, %f4;
	st.local.f64 	[%rd2], %fd4;
	{ // callseq 39, 0
	.param .b64 param0;
	st.param.b64 	[param0], %rd12;
	.param .b64 param1;
	st.param.b64 	[param1], %rd10;
	.param .b32 retval0;
	call.uni (retval0), 
	vprintf, 
	(
	param0, 
	param1
	);
	ld.param.b32 	%r29, [retval0];
	} // callseq 39
	ld.global.u16 	%rs5, [%rd30+-8];
	// begin inline asm
	{  cvt.f32.f16 %f5, %rs5;}

	// end inline asm
	cvt.f64.f32 	%fd5, %f5;
	st.local.f64 	[%rd2], %fd5;
	{ // callseq 40, 0
	.param .b64 param0;
	st.param.b64 	[param0], %rd12;
	.param .b64 param1;
	st.param.b64 	[param1], %rd10;
	.param .b32 retval0;
	call.uni (retval0), 
	vprintf, 
	(
	param0, 
	param1
	);
	ld.param.b32 	%r31, [retval0];
	} // callseq 40
	ld.global.u16 	%rs6, [%rd30+-6];
	// begin inline asm
	{  cvt.f32.f16 %f6, %rs6;}

	// end inline asm
	cvt.f64.f32 	%fd6, %f6;
	st.local.f64 	[%rd2], %fd6;
	{ // callseq 41, 0
	.param .b64 param0;
	st.param.b64 	[param0], %rd12;
	.param .b64 param1;
	st.param.b64 	[param1], %rd10;
	.param .b32 retval0;
	call.uni (retval0), 
	vprintf, 
	(
	param0, 
	param1
	);
	ld.param.b32 	%r33, [retval0];
	} // callseq 41
	ld.global.u16 	%rs7, [%rd30+-4];
	// begin inline asm
	{  cvt.f32.f16 %f7, %rs7;}

	// end inline asm
	cvt.f64.f32 	%fd7, %f7;
	st.local.f64 	[%rd2], %fd7;
	{ // callseq 42, 0
	.param .b64 param0;
	st.param.b64 	[param0], %rd12;
	.param .b64 param1;
	st.param.b64 	[param1], %rd10;
	.param .b32 retval0;
	call.uni (retval0), 
	vprintf, 
	(
	param0, 
	param1
	);
	ld.param.b32 	%r35, [retval0];
	} // callseq 42
	ld.global.u16 	%rs8, [%rd30+-2];
	// begin inline asm
	{  cvt.f32.f16 %f8, %rs8;}

	// end inline asm
	cvt.f64.f32 	%fd8, %f8;
	st.local.f64 	[%rd2], %fd8;
	{ // callseq 43, 0
	.param .b64 param0;
	st.param.b64 	[param0], %rd12;
	.param .b64 param1;
	st.param.b64 	[param1], %rd10;
	.param .b32 retval0;
	call.uni (retval0), 
	vprintf, 
	(
	param0, 
	param1
	);
	ld.param.b32 	%r37, [retval0];
	} // callseq 43
	ld.global.u16 	%rs9, [%rd30];
	// begin inline asm
	{  cvt.f32.f16 %f9, %rs9;}

	// end inline asm
	cvt.f64.f32 	%fd9, %f9;
	st.local.f64 	[%rd2], %fd9;
	{ // callseq 44, 0
	.param .b64 param0;
	st.param.b64 	[param0], %rd12;
	.param .b64 param1;
	st.param.b64 	[param1], %rd10;
	.param .b32 retval0;
	call.uni (retval0), 
	vprintf, 
	(
	param0, 
	param1
	);
	ld.param.b32 	%r39, [retval0];
	} // callseq 44
	ld.global.u16 	%rs10, [%rd30+2];
	// begin inline asm
	{  cvt.f32.f16 %f10, %rs10;}

	// end inline asm
	cvt.f64.f32 	%fd10, %f10;
	st.local.f64 	[%rd2], %fd10;
	{ // callseq 45, 0
	.param .b64 param0;
	st.param.b64 	[param0], %rd12;
	.param .b64 param1;
	st.param.b64 	[param1], %rd10;
	.param .b32 retval0;
	call.uni (retval0), 
	vprintf, 
	(
	param0, 
	param1
	);
	ld.param.b32 	%r41, [retval0];
	} // callseq 45
	ld.global.u16 	%rs11, [%rd30+4];
	// begin inline asm
	{  cvt.f32.f16 %f11, %rs11;}

	// end inline asm
	cvt.f64.f32 	%fd11, %f11;
	st.local.f64 	[%rd2], %fd11;
	{ // callseq 46, 0
	.param .b64 param0;
	st.param.b64 	[param0], %rd12;
	.param .b64 param1;
	st.param.b64 	[param1], %rd10;
	.param .b32 retval0;
	call.uni (retval0), 
	vprintf, 
	(
	param0, 
	param1
	);
	ld.param.b32 	%r43, [retval0];
	} // callseq 46
	ld.global.u16 	%rs12, [%rd30+6];
	// begin inline asm
	{  cvt.f32.f16 %f12, %rs12;}

	// end inline asm
	cvt.f64.f32 	%fd12, %f12;
	st.local.f64 	[%rd2], %fd12;
	{ // callseq 47, 0
	.param .b64 param0;
	st.param.b64 	[param0], %rd12;
	.param .b64 param1;
	st.param.b64 	[param1], %rd10;
	.param .b32 retval0;
	call.uni (retval0), 
	vprintf, 
	(
	param0, 
	param1
	);
	ld.param.b32 	%r45, [retval0];
	} // callseq 47
	ld.global.u16 	%rs13, [%rd30+8];
	// begin inline asm
	{  cvt.f32.f16 %f13, %rs13;}

	// end inline asm
	cvt.f64.f32 	%fd13, %f13;
	st.local.f64 	[%rd2], %fd13;
	{ // callseq 48, 0
	.param .b64 param0;
	st.param.b64 	[param0], %rd12;
	.param .b64 param1;
	st.param.b64 	[param1], %rd10;
	.param .b32 retval0;
	call.uni (retval0), 
	vprintf, 
	(
	param0, 
	param1
	);
	ld.param.b32 	%r47, [retval0];
	} // callseq 48
	ld.global.u16 	%rs14, [%rd30+10];
	// begin inline asm
	{  cvt.f32.f16 %f14, %rs14;}

	// end inline asm
	cvt.f64.f32 	%fd14, %f14;
	st.local.f64 	[%rd2], %fd14;
	{ // callseq 49, 0
	.param .b64 param0;
	st.param.b64 	[param0], %rd12;
	.param .b64 param1;
	st.param.b64 	[param1], %rd10;
	.param .b32 retval0;
	call.uni (retval0), 
	vprintf, 
	(
	param0, 
	param1
	);
	ld.param.b32 	%r49, [retval0];
	} // callseq 49
	ld.global.u16 	%rs15, [%rd30+12];
	// begin inline asm
	{  cvt.f32.f16 %f15, %rs15;}

	// end inline asm
	cvt.f64.f32 	%fd15, %f15;
	st.local.f64 	[%rd2], %fd15;
	{ // callseq 50, 0
	.param .b64 param0;
	st.param.b64 	[param0], %rd12;
	.param .b64 param1;
	st.param.b64 	[param1], %rd10;
	.param .b32 retval0;
	call.uni (retval0), 
	vprintf, 
	(
	param0, 
	param1
	);
	ld.param.b32 	%r51, [retval0];
	} // callseq 50
	ld.global.u16 	%rs16, [%rd30+14];
	// begin inline asm
	{  cvt.f32.f16 %f16, %rs16;}

	// end inline asm
	cvt.f64.f32 	%fd16, %f16;
	st.local.f64 	[%rd2], %fd16;
	{ // callseq 51, 0
	.param .b64 param0;
	st.param.b64 	[param0], %rd12;
	.param .b64 param1;
	st.param.b64 	[param1], %rd10;
	.param .b32 retval0;
	call.uni (retval0), 
	vprintf, 
	(
	param0, 
	param1
	);
	ld.param.b32 	%r53, [retval0];
	} // callseq 51
	add.s32 	%r83, %r83, 16;
	add.s64 	%rd30, %rd30, 32;
	setp.ne.s32 	%p4, %r83, 0;
	@%p4 bra 	$L__BB10_4;
$L__BB10_5:
	setp.eq.s32 	%p5, %r1, 0;
	@%p5 bra 	$L__BB10_14;
	and.b32  	%r7, %r16, 7;
	setp.lt.u32 	%p6, %r1, 8;
	@%p6 bra 	$L__BB10_8;
	mul.wide.u32 	%rd14, %r85, 2;
	add.s64 	%rd15, %rd1, %rd14;
	ld.global.u16 	%rs17, [%rd15];
	// begin inline asm
	{  cvt.f32.f16 %f17, %rs17;}

	// end inline asm
	cvt.f64.f32 	%fd17, %f17;
	st.local.f64 	[%rd2], %fd17;
	mov.u64 	%rd16, $str$2;
	cvta.global.u64 	%rd17, %rd16;
	{ // callseq 52, 0
	.param .b64 param0;
	st.param.b64 	[param0], %rd17;
	.param .b64 param1;
	st.param.b64 	[param1], %rd10;
	.param .b32 retval0;
	call.uni (retval0), 
	vprintf, 
	(
	param0, 
	param1
	);
	ld.param.b32 	%r55, [retval0];
	} // callseq 52
	ld.global.u16 	%rs18, [%rd15+2];
	// begin inline asm
	{  cvt.f32.f16 %f18, %rs18;}

	// end inline asm
	cvt.f64.f32 	%fd18, %f18;
	st.local.f64 	[%rd2], %fd18;
	{ // callseq 53, 0
	.param .b64 param0;
	st.param.b64 	[param0], %rd17;
	.param .b64 param1;
	st.param.b64 	[param1], %rd10;
	.param .b32 retval0;
	call.uni (retval0), 
	vprintf, 
	(
	param0, 
	param1
	);
	ld.param.b32 	%r57, [retval0];
	} // callseq 53
	ld.global.u16 	%rs19, [%rd15+4];
	// begin inline asm
	{  cvt.f32.f16 %f19, %rs19;}

	// end inline asm
	cvt.f64.f32 	%fd19, %f19;
	st.local.f64 	[%rd2], %fd19;
	{ // callseq 54, 0
	.param .b64 param0;
	st.param.b64 	[param0], %rd17;
	.param .b64 param1;
	st.param.b64 	[param1], %rd10;
	.param .b32 retval0;
	call.uni (retval0), 
	vprintf, 
	(
	param0, 
	param1
	);
	ld.param.b32 	%r59, [retval0];
	} // callseq 54
	ld.global.u16 	%rs20, [%rd15+6];
	// begin inline asm
	{  cvt.f32.f16 %f20, %rs20;}

	// end inline asm
	cvt.f64.f32 	%fd20, %f20;
	st.local.f64 	[%rd2], %fd20;
	{ // callseq 55, 0
	.param .b64 param0;
	st.param.b64 	[param0], %rd17;
	.param .b64 param1;
	st.param.b64 	[param1], %rd10;
	.param .b32 retval0;
	call.uni (retval0), 
	vprintf, 
	(
	param0, 
	param1
	);
	ld.param.b32 	%r61, [retval0];
	} // callseq 55
	ld.global.u16 	%rs21, [%rd15+8];
	// begin inline asm
	{  cvt.f32.f16 %f21, %rs21;}

	// end inline asm
	cvt.f64.f32 	%fd21, %f21;
	st.local.f64 	[%rd2], %fd21;
	{ // callseq 56, 0
	.param .b64 param0;
	st.param.b64 	[param0], %rd17;
	.param .b64 param1;
	st.param.b64 	[param1], %rd10;
	.param .b32 retval0;
	call.uni (retval0), 
	vprintf, 
	(
	param0, 
	param1
	);
	ld.param.b32 	%r63, [retval0];
	} // callseq 56
	ld.global.u16 	%rs22, [%rd15+10];
	// begin inline asm
	{  cvt.f32.f16 %f22, %rs22;}

	// end inline asm
	cvt.f64.f32 	%fd22, %f22;
	st.local.f64 	[%rd2], %fd22;
	{ // callseq 57, 0
	.param .b64 param0;
	st.param.b64 	[param0], %rd17;
	.param .b64 param1;
	st.param.b64 	[param1], %rd10;
	.param .b32 retval0;
	call.uni (retval0), 
	vprintf, 
	(
	param0, 
	param1
	);
	ld.param.b32 	%r65, [retval0];
	} // callseq 57
	ld.global.u16 	%rs23, [%rd15+12];
	// begin inline asm
	{  cvt.f32.f16 %f23, %rs23;}

	// end inline asm
	cvt.f64.f32 	%fd23, %f23;
	st.local.f64 	[%rd2], %fd23;
	{ // callseq 58, 0
	.param .b64 param0;
	st.param.b64 	[param0], %rd17;
	.param .b64 param1;
	st.param.b64 	[param1], %rd10;
	.param .b32 retval0;
	call.uni (retval0), 
	vprintf, 
	(
	param0, 
	param1
	);
	ld.param.b32 	%r67, [retval0];
	} // callseq 58
	ld.global.u16 	%rs24, [%rd15+14];
	// begin inline asm
	{  cvt.f32.f16 %f24, %rs24;}

	// end inline asm
	cvt.f64.f32 	%fd24, %f24;
	st.local.f64 	[%rd2], %fd24;
	{ // callseq 59, 0
	.param .b64 param0;
	st.param.b64 	[param0], %rd17;
	.param .b64 param1;
	st.param.b64 	[param1], %rd10;
	.param .b32 retval0;
	call.uni (retval0), 
	vprintf, 
	(
	param0, 
	param1
	);
	ld.param.b32 	%r69, [retval0];
	} // callseq 59
	add.s32 	%r85, %r85, 8;
$L__BB10_8:
	setp.eq.s32 	%p7, %r7, 0;
	@%p7 bra 	$L__BB10_14;
	and.b32  	%r10, %r16, 3;
	setp.lt.u32 	%p8, %r7, 4;
	@%p8 bra 	$L__BB10_11;
	mul.wide.u32 	%rd19, %r85, 2;
	add.s64 	%rd20, %rd1, %rd19;
	ld.global.u16 	%rs25, [%rd20];
	// begin inline asm
	{  cvt.f32.f16 %f25, %rs25;}

	// end inline asm
	cvt.f64.f32 	%fd25, %f25;
	st.local.f64 	[%rd2], %fd25;
	mov.u64 	%rd21, $str$2;
	cvta.global.u64 	%rd22, %rd21;
	{ // callseq 60, 0
	.param .b64 param0;
	st.param.b64 	[param0], %rd22;
	.param .b64 param1;
	st.param.b64 	[param1], %rd10;
	.param .b32 retval0;
	call.uni (retval0), 
	vprintf, 
	(
	param0, 
	param1
	);
	ld.param.b32 	%r71, [retval0];
	} // callseq 60
	ld.global.u16 	%rs26, [%rd20+2];
	// begin inline asm
	{  cvt.f32.f16 %f26, %rs26;}

	// end inline asm
	cvt.f64.f32 	%fd26, %f26;
	st.local.f64 	[%rd2], %fd26;
	{ // callseq 61, 0
	.param .b64 param0;
	st.param.b64 	[param0], %rd22;
	.param .b64 param1;
	st.param.b64 	[param1], %rd10;
	.param .b32 retval0;
	call.uni (retval0), 
	vprintf, 
	(
	param0, 
	param1
	);
	ld.param.b32 	%r73, [retval0];
	} // callseq 61
	ld.global.u16 	%rs27, [%rd20+4];
	// begin inline asm
	{  cvt.f32.f16 %f27, %rs27;}

	// end inline asm
	cvt.f64.f32 	%fd27, %f27;
	st.local.f64 	[%rd2], %fd27;
	{ // callseq 62, 0
	.param .b64 param0;
	st.param.b64 	[param0], %rd22;
	.param .b64 param1;
	st.param.b64 	[param1], %rd10;
	.param .b32 retval0;
	call.uni (retval0), 
	vprintf, 
	(
	param0, 
	param1
	);
	ld.param.b32 	%r75, [retval0];
	} // callseq 62
	ld.global.u16 	%rs28, [%rd20+6];
	// begin inline asm
	{  cvt.f32.f16 %f28, %rs28;}

	// end inline asm
	cvt.f64.f32 	%fd28, %f28;
	st.local.f64 	[%rd2], %fd28;
	{ // callseq 63, 0
	.param .b64 param0;
	st.param.b64 	[param0], %rd22;
	.param .b64 param1;
	st.param.b64 	[param1], %rd10;
	.param .b32 retval0;
	call.uni (retval0), 
	vprintf, 
	(
	param0, 
	param1
	);
	ld.param.b32 	%r77, [retval0];
	} // callseq 63
	add.s32 	%r85, %r85, 4;
$L__BB10_11:
	setp.eq.s32 	%p9, %r10, 0;
	@%p9 bra 	$L__BB10_14;
	mul.wide.u32 	%rd24, %r85, 2;
	add.s64 	%rd31, %rd1, %rd24;
	neg.s32 	%r87, %r10;
	mov.u64 	%rd25, $str$2;
$L__BB10_13:
	.pragma "nounroll";
	ld.global.u16 	%rs29, [%rd31];
	// begin inline asm
	{  cvt.f32.f16 %f29, %rs29;}

	// end inline asm
	cvt.f64.f32 	%fd29, %f29;
	st.local.f64 	[%rd2], %fd29;
	cvta.global.u64 	%rd26, %rd25;
	{ // callseq 64, 0
	.param .b64 param0;
	st.param.b64 	[param0], %rd26;
	.param .b64 param1;
	st.param.b64 	[param1], %rd10;
	.param .b32 retval0;
	call.uni (retval0), 
	vprintf, 
	(
	param0, 
	param1
	);
	ld.param.b32 	%r79, [retval0];
	} // callseq 64
	add.s64 	%rd31, %rd31, 2;
	add.s32 	%r87, %r87, 1;
	setp.ne.s32 	%p10, %r87, 0;
	@%p10 bra 	$L__BB10_13;
$L__BB10_14:
	mov.u64 	%rd28, $str$3;
	cvta.global.u64 	%rd29, %rd28;
	{ // callseq 65, 0
	.param .b64 param0;
	st.param.b64 	[param0], %rd29;
	.param .b64 param1;
	st.param.b64 	[param1], 0;
	.param .b32 retval0;
	call.uni (retval0), 
	vprintf, 
	(
	param0, 
	param1
	);
	ld.param.b32 	%r81, [retval0];
	} // callseq 65
$L__BB10_15:
	ret;

}


// ===== COMPILED SASS (sm_100) =====

	.target	sm_100

	.elftype	@"ET_EXEC"


//--------------------- .note.nv.tkinfo           --------------------------
	.section	.note.nv.tkinfo,"",@"SHT_NOTE"
	.sectionflags	@"SHF_NOTE_NV_TKINFO"
	.tkinfo
        /*0018*/ 	.word	0x00000002
        /*0030*/ 	.string	""
        /*0030*/ 	.string	"ptxas"
        /*0030*/ 	.string	"Cuda compilation tools, release 13.0, V13.0.88"
        /*0030*/ 	.string	"Build cuda_13.0.r13.0/compiler.36424714_0"
        /*0030*/ 	.string	"-arch sm_100 -m 64 "



//--------------------- .note.nv.cuinfo           --------------------------
	.section	.note.nv.cuinfo,"",@"SHT_NOTE"
	.sectionflags	@"SHF_NOTE_NV_CUINFO"
        /*0018*/ 	.short	0x0002
        /*001a*/ 	.short	0x0064
        /*001c*/ 	.short	0x0082
	.zero		2


//--------------------- .nv.info                  --------------------------
	.section	.nv.info,"",@"SHT_CUDA_INFO"
	.align	4


	//----- nvinfo : EIATTR_REGCOUNT
	.align		4
        /*0000*/ 	.byte	0x04, 0x2f
        /*0002*/ 	.short	(.L_5 - .L_4)
	.align		4
.L_4:
        /*0004*/ 	.word	index@(_Z13float2HalfVecP6__halfPfi)
        /*0008*/ 	.word	0x00000014


	//----- nvinfo : EIATTR_FRAME_SIZE
	.align		4
.L_5:
        /*000c*/ 	.byte	0x04, 0x11
        /*000e*/ 	.short	(.L_7 - .L_6)
	.align		4
.L_6:
        /*0010*/ 	.word	index@(_Z13float2HalfVecP6__halfPfi)
        /*0014*/ 	.word	0x00000000


	//----- nvinfo : EIATTR_REGCOUNT
	.align		4
.L_7:
        /*0018*/ 	.byte	0x04, 0x2f
        /*001a*/ 	.short	(.L_9 - .L_8)
	.align		4
.L_8:
        /*001c*/ 	.word	index@(_Z11d_fake_randPfi)
        /*0020*/ 	.word	0x00000012


	//----- nvinfo : EIATTR_FRAME_SIZE
	.align		4
.L_9:
        /*0024*/ 	.byte	0x04, 0x11
        /*0026*/ 	.short	(.L_11 - .L_10)
	.align		4
.L_10:
        /*0028*/ 	.word	index@(_Z11d_fake_randPfi)
        /*002c*/ 	.word	0x00000000


	//----- nvinfo : EIATTR_REGCOUNT
	.align		4
.L_11:
        /*0030*/ 	.byte	0x04, 0x2f
        /*0032*/ 	.short	(.L_13 - .L_12)
	.align		4
.L_12:
        /*0034*/ 	.word	index@(_Z9d_comparePfS_ib)
        /*0038*/ 	.word	0x0000001d


	//----- nvinfo : EIATTR_FRAME_SIZE
	.align		4
.L_13:
        /*003c*/ 	.byte	0x04, 0x11
        /*003e*/ 	.short	(.L_15 - .L_14)
	.align		4
.L_14:
        /*0040*/ 	.word	index@($__internal_0_$__cuda_sm3x_div_rn_noftz_f32_slowpath)
        /*0044*/ 	.word	0x00000018


	//----- nvinfo : EIATTR_FRAME_SIZE
	.align		4
.L_15:
        /*0048*/ 	.byte	0x04, 0x11
        /*004a*/ 	.short	(.L_17 - .L_16)
	.align		4
.L_16:
        /*004c*/ 	.word	index@(_Z9d_comparePfS_ib)
        /*0050*/ 	.word	0x00000018


	//----- nvinfo : EIATTR_REGCOUNT
	.align		4
.L_17:
        /*0054*/ 	.byte	0x04, 0x2f
        /*0056*/ 	.short	(.L_19 - .L_18)
	.align		4
.L_18:
        /*0058*/ 	.word	index@(_Z10reduce_3x3iiiP6__halfS0_)
        /*005c*/ 	.word	0x00000020


	//----- nvinfo : EIATTR_FRAME_SIZE
	.align		4
.L_19:
        /*0060*/ 	.byte	0x04, 0x11
        /*0062*/ 	.short	(.L_21 - .L_20)
	.align		4
.L_20:
        /*0064*/ 	.word	index@(_Z10reduce_3x3iiiP6__halfS0_)
        /*0068*/ 	.word	0x00000000


	//----- nvinfo : EIATTR_REGCOUNT
	.align		4
.L_21:
        /*006c*/ 	.byte	0x04, 0x2f
        /*006e*/ 	.short	(.L_23 - .L_22)
	.align		4
.L_22:
        /*0070*/ 	.word	index@(_Z17reduce_3x3_offsetiiiiP6__halfS0_)
        /*0074*/ 	.word	0x00000020


	//----- nvinfo : EIATTR_FRAME_SIZE
	.align		4
.L_23:
        /*0078*/ 	.byte	0x04, 0x11
        /*007a*/ 	.short	(.L_25 - .L_24)
	.align		4
.L_24:
        /*007c*/ 	.word	index@(_Z17reduce_3x3_offsetiiiiP6__halfS0_)
        /*0080*/ 	.word	0x00000000


	//----- nvinfo : EIATTR_REGCOUNT
	.align		4
.L_25:
        /*0084*/ 	.byte	0x04, 0x2f
        /*0086*/ 	.short	(.L_27 - .L_26)
	.align		4
.L_26:
        /*0088*/ 	.word	index@(_Z10reduce_4x4PfS_iiiiii)
        /*008c*/ 	.word	0x00000017


	//----- nvinfo : EIATTR_FRAME_SIZE
	.align		4
.L_27:
        /*0090*/ 	.byte	0x04, 0x11
        /*0092*/ 	.short	(.L_29 - .L_28)
	.align		4
.L_28:
        /*0094*/ 	.word	index@(_Z10reduce_4x4PfS_iiiiii)
        /*0098*/ 	.word	0x00000000


	//----- nvinfo : EIATTR_REGCOUNT
	.align		4
.L_29:
        /*009c*/ 	.byte	0x04, 0x2f
        /*009e*/ 	.short	(.L_31 - .L_30)
	.align		4
.L_30:
        /*00a0*/ 	.word	index@(_Z10half2floatiPK6__halfPf)
        /*00a4*/ 	.word	0x0000001c


	//----- nvinfo : EIATTR_FRAME_SIZE
	.align		4
.L_31:
        /*00a8*/ 	.byte	0x04, 0x11
        /*00aa*/ 	.short	(.L_33 - .L_32)
	.align		4
.L_32:
        /*00ac*/ 	.word	index@(_Z10half2floatiPK6__halfPf)
        /*00b0*/ 	.word	0x00000000


	//----- nvinfo : EIATTR_REGCOUNT
	.align		4
.L_33:
        /*00b4*/ 	.byte	0x04, 0x2f
        /*00b6*/ 	.short	(.L_35 - .L_34)
	.align		4
.L_34:
        /*00b8*/ 	.word	index@(_Z19transpose_rsfc2cfrsPfS_iii)
        /*00bc*/ 	.word	0x0000001c


	//----- nvinfo : EIATTR_FRAME_SIZE
	.align		4
.L_35:
        /*00c0*/ 	.byte	0x04, 0x11
        /*00c2*/ 	.short	(.L_37 - .L_36)
	.align		4
.L_36:
        /*00c4*/ 	.word	index@(_Z19transpose_rsfc2cfrsPfS_iii)
        /*00c8*/ 	.word	0x00000000


	//----- nvinfo : EIATTR_REGCOUNT
	.align		4
.L_37:
        /*00cc*/ 	.byte	0x04, 0x2f
        /*00ce*/ 	.short	(.L_39 - .L_38)
	.align		4
.L_38:
        /*00d0*/ 	.word	index@(_Z19transpose_nhwc2nchwPfS_iii)
        /*00d4*/ 	.word	0x0000001c


	//----- nvinfo : EIATTR_FRAME_SIZE
	.align		4
.L_39:
        /*00d8*/ 	.byte	0x04, 0x11
        /*00da*/ 	.short	(.L_41 - .L_40)
	.align		4
.L_40:
        /*00dc*/ 	.word	index@(_Z19transpose_nhwc2nchwPfS_iii)
        /*00e0*/ 	.word	0x00000000


	//----- nvinfo : EIATTR_REGCOUNT
	.align		4
.L_41:
        /*00e4*/ 	.byte	0x04, 0x2f
        /*00e6*/ 	.short	(.L_43 - .L_42)
	.align		4
.L_42:
        /*00e8*/ 	.word	index@(_Z11print_floatPfi)
        /*00ec*/ 	.word	0x0000001b


	//----- nvinfo : EIATTR_FRAME_SIZE
	.align		4
.L_43:
        /*00f0*/ 	.byte	0x04, 0x11
        /*00f2*/ 	.short	(.L_45 - .L_44)
	.align		4
.L_44:
        /*00f4*/ 	.word	index@(_Z11print_floatPfi)
        /*00f8*/ 	.word	0x00000008


	//----- nvinfo : EIATTR_REGCOUNT
	.align		4
.L_45:
        /*00fc*/ 	.byte	0x04, 0x2f
        /*00fe*/ 	.short	(.L_47 - .L_46)
	.align		4
.L_46:
        /*0100*/ 	.word	index@(_Z10print_halfP6__halfi)
        /*0104*/ 	.word	0x0000001b


	//----- nvinfo : EIATTR_FRAME_SIZE
	.align		4
.L_47:
        /*0108*/ 	.byte	0x04, 0x11
        /*010a*/ 	.short	(.L_49 - .L_48)
	.align		4
.L_48:
        /*010c*/ 	.word	index@(_Z10print_halfP6__halfi)
        /*0110*/ 	.word	0x00000008


	//----- nvinfo : EIATTR_MIN_STACK_SIZE
	.align		4
.L_49:
        /*0114*/ 	.byte	0x04, 0x12
        /*0116*/ 	.short	(.L_51 - .L_50)
	.align		4
.L_50:
        /*0118*/ 	.word	index@(_Z10print_halfP6__halfi)
        /*011c*/ 	.word	0x00000008


	//----- nvinfo : EIATTR_MIN_STACK_SIZE
	.align		4
.L_51:
        /*0120*/ 	.byte	0x04, 0x12
        /*0122*/ 	.short	(.L_53 - .L_52)
	.align		4
.L_52:
        /*0124*/ 	.word	index@(_Z11print_floatPfi)
        /*0128*/ 	.word	0x00000008


	//----- nvinfo : EIATTR_MIN_STACK_SIZE
	.align		4
.L_53:
        /*012c*/ 	.byte	0x04, 0x12
        /*012e*/ 	.short	(.L_55 - .L_54)
	.align		4
.L_54:
        /*0130*/ 	.word	index@(_Z19transpose_nhwc2nchwPfS_iii)
        /*0134*/ 	.word	0x00000000


	//----- nvinfo : EIATTR_MIN_STACK_SIZE
	.align		4
.L_55:
        /*0138*/ 	.byte	0x04, 0x12
        /*013a*/ 	.short	(.L_57 - .L_56)
	.align		4
.L_56:
        /*013c*/ 	.word	index@(_Z19transpose_rsfc2cfrsPfS_iii)
        /*0140*/ 	.word	0x00000000


	//----- nvinfo : EIATTR_MIN_STACK_SIZE
	.align		4
.L_57:
        /*0144*/ 	.byte	0x04, 0x12
        /*0146*/ 	.short	(.L_59 - .L_58)
	.align		4
.L_58:
        /*0148*/ 	.word	index@(_Z10half2floatiPK6__halfPf)
        /*014c*/ 	.word	0x00000000


	//----- nvinfo : EIATTR_MIN_STACK_SIZE
	.align		4
.L_59:
        /*0150*/ 	.byte	0x04, 0x12
        /*0152*/ 	.short	(.L_61 - .L_60)
	.align		4
.L_60:
        /*0154*/ 	.word	index@(_Z10reduce_4x4PfS_iiiiii)
        /*0158*/ 	.word	0x00000000


	//----- nvinfo : EIATTR_MIN_STACK_SIZE
	.align		4
.L_61:
        /*015c*/ 	.byte	0x04, 0x12
        /*015e*/ 	.short	(.L_63 - .L_62)
	.align		4
.L_62:
        /*0160*/ 	.word	index@(_Z17reduce_3x3_offsetiiiiP6__halfS0_)
        /*0164*/ 	.word	0x00000000


	//----- nvinfo : EIATTR_MIN_STACK_SIZE
	.align		4
.L_63:
        /*0168*/ 	.byte	0x04, 0x12
        /*016a*/ 	.short	(.L_65 - .L_64)
	.align		4
.L_64:
        /*016c*/ 	.word	index@(_Z10reduce_3x3iiiP6__halfS0_)
        /*0170*/ 	.word	0x00000000


	//----- nvinfo : EIATTR_MIN_STACK_SIZE
	.align		4
.L_65:
        /*0174*/ 	.byte	0x04, 0x12
        /*0176*/ 	.short	(.L_67 - .L_66)
	.align		4
.L_66:
        /*0178*/ 	.word	index@(_Z9d_comparePfS_ib)
        /*017c*/ 	.word	0x00000018


	//----- nvinfo : EIATTR_MIN_STACK_SIZE
	.align		4
.L_67:
        /*0180*/ 	.byte	0x04, 0x12
        /*0182*/ 	.short	(.L_69 - .L_68)
	.align		4
.L_68:
        /*0184*/ 	.word	index@(_Z11d_fake_randPfi)
        /*0188*/ 	.word	0x00000000


	//----- nvinfo : EIATTR_MIN_STACK_SIZE
	.align		4
.L_69:
        /*018c*/ 	.byte	0x04, 0x12
        /*018e*/ 	.short	(.L_71 - .L_70)
	.align		4
.L_70:
        /*0190*/ 	.word	index@(_Z13float2HalfVecP6__halfPfi)
        /*0194*/ 	.word	0x00000000
.L_71:


//--------------------- .nv.compat                --------------------------
	.section	.nv.compat,"",@"SHT_CUDA_COMPAT_INFO"
	.align	4
        /*0000*/ 	.byte	0x02, 0x09, 0x00, 0x00, 0x02, 0x02, 0x01, 0x00, 0x02, 0x05, 0x05, 0x00, 0x03, 0x07, 0x01, 0x01
        /*0010*/ 	.byte	0x02, 0x03, 0x00, 0x00, 0x02, 0x06, 0x01, 0x00, 0x04, 0x0b, 0x08, 0x00, 0x01, 0x00, 0x00, 0x00
        /*0020*/ 	.byte	0x00, 0x00, 0x00, 0x00


//--------------------- .nv.info._Z10print_halfP6__halfi --------------------------
	.section	.nv.info._Z10print_halfP6__halfi,"",@"SHT_CUDA_INFO"
	.sectionflags	@""
	.align	4


	//----- nvinfo : EIATTR_CUDA_API_VERSION
	.align		4
        /*0000*/ 	.byte	0x04, 0x37
        /*0002*/ 	.short	(.L_73 - .L_72)
.L_72:
        /*0004*/ 	.word	0x00000082


	//----- nvinfo : EIATTR_KPARAM_INFO
	.align		4
.L_73:
        /*0008*/ 	.byte	0x04, 0x17
        /*000a*/ 	.short	(.L_75 - .L_74)
.L_74:
        /*000c*/ 	.word	0x00000000
        /*0010*/ 	.short	0x0001
        /*0012*/ 	.short	0x0008
        /*0014*/ 	.byte	0x00, 0xf0, 0x11, 0x00


	//----- nvinfo : EIATTR_KPARAM_INFO
	.align		4
.L_75:
        /*0018*/ 	.byte	0x04, 0x17
        /*001a*/ 	.short	(.L_77 - .L_76)
.L_76:
        /*001c*/ 	.word	0x00000000
        /*0020*/ 	.short	0x0000
        /*0022*/ 	.short	0x0000
        /*0024*/ 	.byte	0x00, 0xf5, 0x21, 0x00


	//----- nvinfo : EIATTR_SPARSE_MMA_MASK
	.align		4
.L_77:
        /*0028*/ 	.byte	0x03, 0x50
        /*002a*/ 	.short	0x0000


	//----- nvinfo : EIATTR_MAXREG_COUNT
	.align		4
        /*002c*/ 	.byte	0x03, 0x1b
        /*002e*/ 	.short	0x00ff


	//----- nvinfo : EIATTR_EXTERNS
	.align		4
        /*0030*/ 	.byte	0x04, 0x0f
        /*0032*/ 	.short	(.L_79 - .L_78)


	//   ....[0]....
	.align		4
.L_78:
        /*0034*/ 	.word	index@(vprintf)


	//----- nvinfo : EIATTR_MERCURY_ISA_VERSION
	.align		4
.L_79:
        /*0038*/ 	.byte	0x03, 0x5f
        /*003a*/ 	.short	0x0101


	//----- nvinfo : EIATTR_VRC_CTA_INIT_COUNT
	.align		4
        /*003c*/ 	.byte	0x02, 0x4a
	.zero		1
	.zero		1


	//----- nvinfo : EIATTR_SYSCALL_OFFSETS
	.align		4
        /*0040*/ 	.byte	0x04, 0x46
        /*0042*/ 	.short	(.L_81 - .L_80)


	//   ....[0]....
.L_80:
        /*0044*/ 	.word	0x000002e0


	//   ....[1]....
        /*0048*/ 	.word	0x000003a0


	//   ....[2]....
        /*004c*/ 	.word	0x00000460


	//   ....[3]....
        /*0050*/ 	.word	0x00000520


	//   ....[4]....
        /*0054*/ 	.word	0x000005e0


	//   ....[5]....
        /*0058*/ 	.word	0x000006a0


	//   ....[6]....
        /*005c*/ 	.word	0x00000760


	//   ....[7]....
        /*0060*/ 	.word	0x00000820


	//   ....[8]....
        /*0064*/ 	.word	0x000008e0


	//   ....[9]....
        /*0068*/ 	.word	0x000009a0


	//   ....[10]....
        /*006c*/ 	.word	0x00000a60


	//   ....[11]....
        /*0070*/ 	.word	0x00000b20


	//   ....[12]....
        /*0074*/ 	.word	0x00000be0


	//   ....[13]....
        /*0078*/ 	.word	0x00000ca0


	//   ....[14]....
        /*007c*/ 	.word	0x00000d60


	//   ....[15]....
        /*0080*/ 	.word	0x00000e20


	//   ....[16]....
        /*0084*/ 	.word	0x00000fd0


	//   ....[17]....
        /*0088*/ 	.word	0x00001090


	//   ....[18]....
        /*008c*/ 	.word	0x00001150


	//   ....[19]....
        /*0090*/ 	.word	0x00001210


	//   ....[20]....
        /*0094*/ 	.word	0x000012d0


	//   ....[21]....
        /*0098*/ 	.word	0x00001390


	//   ....[22]....
        /*009c*/ 	.word	0x00001450


	//   ....[23]....
        /*00a0*/ 	.word	0x00001510


	//   ....[24]....
        /*00a4*/ 	.word	0x00001670


	//   ....[25]....
        /*00a8*/ 	.word	0x00001730


	//   ....[26]....
        /*00ac*/ 	.word	0x000017f0


	//   ....[27]....
        /*00b0*/ 	.word	0x000018b0


	//   ....[28]....
        /*00b4*/ 	.word	0x00001a10


	//   ....[29]....
        /*00b8*/ 	.word	0x00001ae0


	//----- nvinfo : EIATTR_EXIT_INSTR_OFFSETS
	.align		4
.L_81:
        /*00bc*/ 	.byte	0x04, 0x1c
        /*00be*/ 	.short	(.L_83 - .L_82)


	//   ....[0]....
.L_82:
        /*00c0*/ 	.word	0x000000c0


	//   ....[1]....
        /*00c4*/ 	.word	0x00001af0


	//----- nvinfo : EIATTR_CRS_STACK_SIZE
	.align		4
.L_83:
        /*00c8*/ 	.byte	0x04, 0x1e
        /*00ca*/ 	.short	(.L_85 - .L_84)
.L_84:
        /*00cc*/ 	.word	0x00000000


	//----- nvinfo : EIATTR_CBANK_PARAM_SIZE
	.align		4
.L_85:
        /*00d0*/ 	.byte	0x03, 0x19
        /*00d2*/ 	.short	0x000c


	//----- nvinfo : EIATTR_PARAM_CBANK
	.align		4
        /*00d4*/ 	.byte	0x04, 0x0a
        /*00d6*/ 	.short	(.L_87 - .L_86)
	.align		4
.L_86:
        /*00d8*/ 	.word	index@(.nv.constant0._Z10print_halfP6__halfi)
        /*00dc*/ 	.short	0x0380
        /*00de*/ 	.short	0x000c


	//----- nvinfo : EIATTR_SW_WAR
	.align		4
.L_87:
        /*00e0*/ 	.byte	0x04, 0x36
        /*00e2*/ 	.short	(.L_89 - .L_88)
.L_88:
        /*00e4*/ 	.word	0x00000008
.L_89:


//--------------------- .nv.info._Z11print_floatPfi --------------------------
	.section	.nv.info._Z11print_floatPfi,"",@"SHT_CUDA_INFO"
	.sectionflags	@""
	.align	4


	//----- nvinfo : EIATTR_CUDA_API_VERSION
	.align		4
        /*0000*/ 	.byte	0x04, 0x37
        /*0002*/ 	.short	(.L_91 - .L_90)
.L_90:
        /*0004*/ 	.word	0x00000082


	//----- nvinfo : EIATTR_KPARAM_INFO
	.align		4
.L_91:
        /*0008*/ 	.byte	0x04, 0x17
        /*000a*/ 	.short	(.L_93 - .L_92)
.L_92:
        /*000c*/ 	.word	0x00000000
        /*0010*/ 	.short	0x0001
        /*0012*/ 	.short	0x0008
        /*0014*/ 	.byte	0x00, 0xf0, 0x11, 0x00


	//----- nvinfo : EIATTR_KPARAM_INFO
	.align		4
.L_93:
        /*0018*/ 	.byte	0x04, 0x17
        /*001a*/ 	.short	(.L_95 - .L_94)
.L_94:
        /*001c*/ 	.word	0x00000000
        /*0020*/ 	.short	0x0000
        /*0022*/ 	.short	0x0000
        /*0024*/ 	.byte	0x00, 0xf5, 0x21, 0x00


	//----- nvinfo : EIATTR_SPARSE_MMA_MASK
	.align		4
.L_95:
        /*0028*/ 	.byte	0x03, 0x50
        /*002a*/ 	.short	0x0000


	//----- nvinfo : EIATTR_MAXREG_COUNT
	.align		4
        /*002c*/ 	.byte	0x03, 0x1b
        /*002e*/ 	.short	0x00ff


	//----- nvinfo : EIATTR_EXTERNS
	.align		4
        /*0030*/ 	.byte	0x04, 0x0f
        /*0032*/ 	.short	(.L_97 - .L_96)


	//   ....[0]....
	.align		4
.L_96:
        /*0034*/ 	.word	index@(vprintf)


	//----- nvinfo : EIATTR_MERCURY_ISA_VERSION
	.align		4
.L_97:
        /*0038*/ 	.byte	0x03, 0x5f
        /*003a*/ 	.short	0x0101


	//----- nvinfo : EIATTR_VRC_CTA_INIT_COUNT
	.align		4
        /*003c*/ 	.byte	0x02, 0x4a
	.zero		1
	.zero		1


	//----- nvinfo : EIATTR_SYSCALL_OFFSETS
	.align		4
        /*0040*/ 	.byte	0x04, 0x46
        /*0042*/ 	.short	(.L_99 - .L_98)


	//   ....[0]....
.L_98:
        /*0044*/ 	.word	0x000002d0


	//   ....[1]....
        /*0048*/ 	.word	0x00000380


	//   ....[2]....
        /*004c*/ 	.word	0x00000430


	//   ....[3]....
        /*0050*/ 	.word	0x000004e0


	//   ....[4]....
        /*0054*/ 	.word	0x00000590


	//   ....[5]....
        /*0058*/ 	.word	0x00000640


	//   ....[6]....
        /*005c*/ 	.word	0x000006f0


	//   ....[7]....
        /*0060*/ 	.word	0x000007a0


	//   ....[8]....
        /*0064*/ 	.word	0x00000850


	//   ....[9]....
        /*0068*/ 	.word	0x00000900


	//   ....[10]....
        /*006c*/ 	.word	0x000009b0


	//   ....[11]....
        /*0070*/ 	.word	0x00000a60


	//   ....[12]....
        /*0074*/ 	.word	0x00000b10


	//   ....[13]....
        /*0078*/ 	.word	0x00000bc0


	//   ....[14]....
        /*007c*/ 	.word	0x00000c70


	//   ....[15]....
        /*0080*/ 	.word	0x00000d20


	//   ....[16]....
        /*0084*/ 	.word	0x00000ec0


	//   ....[17]....
        /*0088*/ 	.word	0x00000f70


	//   ....[18]....
        /*008c*/ 	.word	0x00001020


	//   ....[19]....
        /*0090*/ 	.word	0x000010d0


	//   ....[20]....
        /*0094*/ 	.word	0x00001180


	//   ....[21]....
        /*0098*/ 	.word	0x00001230


	//   ....[22]....
        /*009c*/ 	.word	0x000012e0


	//   ....[23]....
        /*00a0*/ 	.word	0x00001390


	//   ....[24]....
        /*00a4*/ 	.word	0x000014e0


	//   ....[25]....
        /*00a8*/ 	.word	0x00001590


	//   ....[26]....
        /*00ac*/ 	.word	0x00001640


	//   ....[27]....
        /*00b0*/ 	.word	0x000016f0


	//   ....[28]....
        /*00b4*/ 	.word	0x00001840


	//   ....[29]....
        /*00b8*/ 	.word	0x00001910


	//----- nvinfo : EIATTR_EXIT_INSTR_OFFSETS
	.align		4
.L_99:
        /*00bc*/ 	.byte	0x04, 0x1c
        /*00be*/ 	.short	(.L_101 - .L_100)


	//   ....[0]....
.L_100:
        /*00c0*/ 	.word	0x000000c0


	//   ....[1]....
        /*00c4*/ 	.word	0x00001920


	//----- nvinfo : EIATTR_CRS_STACK_SIZE
	.align		4
.L_101:
        /*00c8*/ 	.byte	0x04, 0x1e
        /*00ca*/ 	.short	(.L_103 - .L_102)
.L_102:
        /*00cc*/ 	.word	0x00000000


	//----- nvinfo : EIATTR_CBANK_PARAM_SIZE
	.align		4
.L_103:
        /*00d0*/ 	.byte	0x03, 0x19
        /*00d2*/ 	.short	0x000c


	//----- nvinfo : EIATTR_PARAM_CBANK
	.align		4
        /*00d4*/ 	.byte	0x04, 0x0a
        /*00d6*/ 	.short	(.L_105 - .L_104)
	.align		4
.L_104:
        /*00d8*/ 	.word	index@(.nv.constant0._Z11print_floatPfi)
        /*00dc*/ 	.short	0x0380
        /*00de*/ 	.short	0x000c


	//----- nvinfo : EIATTR_SW_WAR
	.align		4
.L_105:
        /*00e0*/ 	.byte	0x04, 0x36
        /*00e2*/ 	.short	(.L_107 - .L_106)
.L_106:
        /*00e4*/ 	.word	0x00000008
.L_107:


//--------------------- .nv.info._Z19transpose_nhwc2nchwPfS_iii --------------------------
	.section	.nv.info._Z19transpose_nhwc2nchwPfS_iii,"",@"SHT_CUDA_INFO"
	.sectionflags	@""
	.align	4


	//----- nvinfo : EIATTR_CUDA_API_VERSION
	.align		4
        /*0000*/ 	.byte	0x04, 0x37
        /*0002*/ 	.short	(.L_109 - .L_108)
.L_108:
        /*0004*/ 	.word	0x00000082


	//----- nvinfo : EIATTR_KPARAM_INFO
	.align		4
.L_109:
        /*0008*/ 	.byte	0x04, 0x17
        /*000a*/ 	.short	(.L_111 - .L_110)
.L_110:
        /*000c*/ 	.word	0x00000000
        /*0010*/ 	.short	0x0004
        /*0012*/ 	.short	0x0018
        /*0014*/ 	.byte	0x00, 0xf0, 0x11, 0x00


	//----- nvinfo : EIATTR_KPARAM_INFO
	.align		4
.L_111:
        /*0018*/ 	.byte	0x04, 0x17
        /*001a*/ 	.short	(.L_113 - .L_112)
.L_112:
        /*001c*/ 	.word	0x00000000
        /*0020*/ 	.short	0x0003
        /*0022*/ 	.short	0x0014
        /*0024*/ 	.byte	0x00, 0xf0, 0x11, 0x00


	//----- nvinfo : EIATTR_KPARAM_INFO
	.align		4
.L_113:
        /*0028*/ 	.byte	0x04, 0x17
        /*002a*/ 	.short	(.L_115 - .L_114)
.L_114:
        /*002c*/ 	.word	0x00000000
        /*0030*/ 	.short	0x0002
        /*0032*/ 	.short	0x0010
        /*0034*/ 	.byte	0x00, 0xf0, 0x11, 0x00


	//----- nvinfo : EIATTR_KPARAM_INFO
	.align		4
.L_115:
        /*0038*/ 	.byte	0x04, 0x17
        /*003a*/ 	.short	(.L_117 - .L_116)
.L_116:
        /*003c*/ 	.word	0x00000000
        /*0040*/ 	.short	0x0001
        /*0042*/ 	.short	0x0008
        /*0044*/ 	.byte	0x00, 0xf5, 0x21, 0x00


	//----- nvinfo : EIATTR_KPARAM_INFO
	.align		4
.L_117:
        /*0048*/ 	.byte	0x04, 0x17
        /*004a*/ 	.short	(.L_119 - .L_118)
.L_118:
        /*004c*/ 	.word	0x00000000
        /*0050*/ 	.short	0x0000
        /*0052*/ 	.short	0x0000
        /*0054*/ 	.byte	0x00, 0xf5, 0x21, 0x00


	//----- nvinfo : EIATTR_SPARSE_MMA_MASK
	.align		4
.L_119:
        /*0058*/ 	.byte	0x03, 0x50
        /*005a*/ 	.short	0x0000


	//----- nvinfo : EIATTR_MAXREG_COUNT
	.align		4
        /*005c*/ 	.byte	0x03, 0x1b
        /*005e*/ 	.short	0x00ff


	//----- nvinfo : EIATTR_MERCURY_ISA_VERSION
	.align		4
        /*0060*/ 	.byte	0x03, 0x5f
        /*0062*/ 	.short	0x0101


	//----- nvinfo : EIATTR_VRC_CTA_INIT_COUNT
	.align		4
        /*0064*/ 	.byte	0x02, 0x4a
	.zero		1
	.zero		1


	//----- nvinfo : EIATTR_EXIT_INSTR_OFFSETS
	.align		4
        /*0068*/ 	.byte	0x04, 0x1c
        /*006a*/ 	.short	(.L_121 - .L_120)


	//   ....[0]....
.L_120:
        /*006c*/ 	.word	0x000000e0


	//   ....[1]....
        /*0070*/ 	.word	0x00000760


	//   ....[2]....
        /*0074*/ 	.word	0x00001320


	//----- nvinfo : EIATTR_CRS_STACK_SIZE
	.align		4
.L_121:
        /*0078*/ 	.byte	0x04, 0x1e
        /*007a*/ 	.short	(.L_123 - .L_122)
.L_122:
        /*007c*/ 	.word	0x00000000


	//----- nvinfo : EIATTR_CBANK_PARAM_SIZE
	.align		4
.L_123:
        /*0080*/ 	.byte	0x03, 0x19
        /*0082*/ 	.short	0x001c


	//----- nvinfo : EIATTR_PARAM_CBANK
	.align		4
        /*0084*/ 	.byte	0x04, 0x0a
        /*0086*/ 	.short	(.L_125 - .L_124)
	.align		4
.L_124:
        /*0088*/ 	.word	index@(.nv.constant0._Z19transpose_nhwc2nchwPfS_iii)
        /*008c*/ 	.short	0x0380
        /*008e*/ 	.short	0x001c


	//----- nvinfo : EIATTR_SW_WAR
	.align		4
.L_125:
        /*0090*/ 	.byte	0x04, 0x36
        /*0092*/ 	.short	(.L_127 - .L_126)
.L_126:
        /*0094*/ 	.word	0x00000008
.L_127:


//--------------------- .nv.info._Z19transpose_rsfc2cfrsPfS_iii --------------------------
	.section	.nv.info._Z19transpose_rsfc2cfrsPfS_iii,"",@"SHT_CUDA_INFO"
	.sectionflags	@""
	.align	4


	//----- nvinfo : EIATTR_CUDA_API_VERSION
	.align		4
        /*0000*/ 	.byte	0x04, 0x37
        /*0002*/ 	.short	(.L_129 - .L_128)
.L_128:
        /*0004*/ 	.word	0x00000082


	//----- nvinfo : EIATTR_KPARAM_INFO
	.align		4
.L_129:
        /*0008*/ 	.byte	0x04, 0x17
        /*000a*/ 	.short	(.L_131 - .L_130)
.L_130:
        /*000c*/ 	.word	0x00000000
        /*0010*/ 	.short	0x0004
        /*0012*/ 	.short	0x0018
        /*0014*/ 	.byte	0x00, 0xf0, 0x11, 0x00


	//----- nvinfo : EIATTR_KPARAM_INFO
	.align		4
.L_131:
        /*0018*/ 	.byte	0x04, 0x17
        /*001a*/ 	.short	(.L_133 - .L_132)
.L_132:
        /*001c*/ 	.word	0x00000000
        /*0020*/ 	.short	0x0003
        /*0022*/ 	.short	0x0014
        /*0024*/ 	.byte	0x00, 0xf0, 0x11, 0x00


	//----- nvinfo : EIATTR_KPARAM_INFO
	.align		4
.L_133:
        /*0028*/ 	.byte	0x04, 0x17
        /*002a*/ 	.short	(.L_135 - .L_134)
.L_134:
        /*002c*/ 	.word	0x00000000
        /*0030*/ 	.short	0x0002
        /*0032*/ 	.short	0x0010
        /*0034*/ 	.byte	0x00, 0xf0, 0x11, 0x00


	//----- nvinfo : EIATTR_KPARAM_INFO
	.align		4
.L_135:
        /*0038*/ 	.byte	0x04, 0x17
        /*003a*/ 	.short	(.L_137 - .L_136)
.L_136:
        /*003c*/ 	.word	0x00000000
        /*0040*/ 	.short	0x0001
        /*0042*/ 	.short	0x0008
        /*0044*/ 	.byte	0x00, 0xf5, 0x21, 0x00


	//----- nvinfo : EIATTR_KPARAM_INFO
	.align		4
.L_137:
        /*0048*/ 	.byte	0x04, 0x17
        /*004a*/ 	.short	(.L_139 - .L_138)
.L_138:
        /*004c*/ 	.word	0x00000000
        /*0050*/ 	.short	0x0000
        /*0052*/ 	.short	0x0000
        /*0054*/ 	.byte	0x00, 0xf5, 0x21, 0x00


	//----- nvinfo : EIATTR_SPARSE_MMA_MASK
	.align		4
.L_139:
        /*0058*/ 	.byte	0x03, 0x50
        /*005a*/ 	.short	0x0000


	//----- nvinfo : EIATTR_MAXREG_COUNT
	.align		4
        /*005c*/ 	.byte	0x03, 0x1b
        /*005e*/ 	.short	0x00ff


	//----- nvinfo : EIATTR_MERCURY_ISA_VERSION
	.align		4
        /*0060*/ 	.byte	0x03, 0x5f
        /*0062*/ 	.short	0x0101


	//----- nvinfo : EIATTR_VRC_CTA_INIT_COUNT
	.align		4
        /*0064*/ 	.byte	0x02, 0x4a
	.zero		1
	.zero		1


	//----- nvinfo : EIATTR_EXIT_INSTR_OFFSETS
	.align		4
        /*0068*/ 	.byte	0x04, 0x1c
        /*006a*/ 	.short	(.L_141 - .L_140)


	//   ....[0]....
.L_140:
        /*006c*/ 	.word	0x000000e0


	//   ....[1]....
        /*0070*/ 	.word	0x00000770


	//   ....[2]....
        /*0074*/ 	.word	0x00001340


	//----- nvinfo : EIATTR_CRS_STACK_SIZE
	.align		4
.L_141:
        /*0078*/ 	.byte	0x04, 0x1e
        /*007a*/ 	.short	(.L_143 - .L_142)
.L_142:
        /*007c*/ 	.word	0x00000000


	//----- nvinfo : EIATTR_CBANK_PARAM_SIZE
	.align		4
.L_143:
        /*0080*/ 	.byte	0x03, 0x19
        /*0082*/ 	.short	0x001c


	//----- nvinfo : EIATTR_PARAM_CBANK
	.align		4
        /*0084*/ 	.byte	0x04, 0x0a
        /*0086*/ 	.short	(.L_145 - .L_144)
	.align		4
.L_144:
        /*0088*/ 	.word	index@(.nv.constant0._Z19transpose_rsfc2cfrsPfS_iii)
        /*008c*/ 	.short	0x0380
        /*008e*/ 	.short	0x001c


	//----- nvinfo : EIATTR_SW_WAR
	.align		4
.L_145:
        /*0090*/ 	.byte	0x04, 0x36
        /*0092*/ 	.short	(.L_147 - .L_146)
.L_146:
        /*0094*/ 	.word	0x00000008
.L_147:


//--------------------- .nv.info._Z10half2floatiPK6__halfPf --------------------------
	.section	.nv.info._Z10half2floatiPK6__halfPf,"",@"SHT_CUDA_INFO"
	.sectionflags	@""
	.align	4


	//----- nvinfo : EIATTR_CUDA_API_VERSION
	.align		4
        /*0000*/ 	.byte	0x04, 0x37
        /*0002*/ 	.short	(.L_149 - .L_148)
.L_148:
        /*0004*/ 	.word	0x00000082


	//----- nvinfo : EIATTR_KPARAM_INFO
	.align		4
.L_149:
        /*0008*/ 	.byte	0x04, 0x17
        /*000a*/ 	.short	(.L_151 - .L_150)
.L_150:
        /*000c*/ 	.word	0x00000000
        /*0010*/ 	.short	0x0002
        /*0012*/ 	.short	0x0010
        /*0014*/ 	.byte	0x00, 0xf5, 0x21, 0x00


	//----- nvinfo : EIATTR_KPARAM_INFO
	.align		4
.L_151:
        /*0018*/ 	.byte	0x04, 0x17
        /*001a*/ 	.short	(.L_153 - .L_152)
.L_152:
        /*001c*/ 	.word	0x00000000
        /*0020*/ 	.short	0x0001
        /*0022*/ 	.short	0x0008
        /*0024*/ 	.byte	0x00, 0xf5, 0x21, 0x00


	//----- nvinfo : EIATTR_KPARAM_INFO
	.align		4
.L_153:
        /*0028*/ 	.byte	0x04, 0x17
        /*002a*/ 	.short	(.L_155 - .L_154)
.L_154:
        /*002c*/ 	.word	0x00000000
        /*0030*/ 	.short	0x0000
        /*0032*/ 	.short	0x0000
        /*0034*/ 	.byte	0x00, 0xf0, 0x11, 0x00


	//----- nvinfo : EIATTR_SPARSE_MMA_MASK
	.align		4
.L_155:
        /*0038*/ 	.byte	0x03, 0x50
        /*003a*/ 	.short	0x0000


	//----- nvinfo : EIATTR_MAXREG_COUNT
	.align		4
        /*003c*/ 	.byte	0x03, 0x1b
        /*003e*/ 	.short	0x00ff


	//----- nvinfo : EIATTR_MERCURY_ISA_VERSION
	.align		4
        /*0040*/ 	.byte	0x03, 0x5f
        /*0042*/ 	.short	0x0101


	//----- nvinfo : EIATTR_VRC_CTA_INIT_COUNT
	.align		4
        /*0044*/ 	.byte	0x02, 0x4a
	.zero		1
	.zero		1


	//----- nvinfo : EIATTR_EXIT_INSTR_OFFSETS
	.align		4
        /*0048*/ 	.byte	0x04, 0x1c
        /*004a*/ 	.short	(.L_157 - .L_156)


	//   ....[0]....
.L_156:
        /*004c*/ 	.word	0x00000090


	//   ....[1]....
        /*0050*/ 	.word	0x00000390


	//   ....[2]....
        /*0054*/ 	.word	0x00000510


	//----- nvinfo : EIATTR_CRS_STACK_SIZE
	.align		4
.L_157:
        /*0058*/ 	.byte	0x04, 0x1e
        /*005a*/ 	.short	(.L_159 - .L_158)
.L_158:
        /*005c*/ 	.word	0x00000000


	//----- nvinfo : EIATTR_CBANK_PARAM_SIZE
	.align		4
.L_159:
        /*0060*/ 	.byte	0x03, 0x19
        /*0062*/ 	.short	0x0018


	//----- nvinfo : EIATTR_PARAM_CBANK
	.align		4
        /*0064*/ 	.byte	0x04, 0x0a
        /*0066*/ 	.short	(.L_161 - .L_160)
	.align		4
.L_160:
        /*0068*/ 	.word	index@(.nv.constant0._Z10half2floatiPK6__halfPf)
        /*006c*/ 	.short	0x0380
        /*006e*/ 	.short	0x0018


	//----- nvinfo : EIATTR_SW_WAR
	.align		4
.L_161:
        /*0070*/ 	.byte	0x04, 0x36
        /*0072*/ 	.short	(.L_163 - .L_162)
.L_162:
        /*0074*/ 	.word	0x00000008
.L_163:


//--------------------- .nv.info._Z10reduce_4x4PfS_iiiiii --------------------------
	.section	.nv.info._Z10reduce_4x4PfS_iiiiii,"",@"SHT_CUDA_INFO"
	.sectionflags	@""
	.align	4


	//----- nvinfo : EIATTR_CUDA_API_VERSION
	.align		4
        /*0000*/ 	.byte	0x04, 0x37
        /*0002*/ 	.short	(.L_165 - .L_164)
.L_164:
        /*0004*/ 	.word	0x00000082


	//----- nvinfo : EIATTR_KPARAM_INFO
	.align		4
.L_165:
        /*0008*/ 	.byte	0x04, 0x17
        /*000a*/ 	.short	(.L_167 - .L_166)
.L_166:
        /*000c*/ 	.word	0x00000000
        /*0010*/ 	.short	0x0007
        /*0012*/ 	.short	0x0024
        /*0014*/ 	.byte	0x00, 0xf0, 0x11, 0x00


	//----- nvinfo : EIATTR_KPARAM_INFO
	.align		4
.L_167:
        /*0018*/ 	.byte	0x04, 0x17
        /*001a*/ 	.short	(.L_169 - .L_168)
.L_168:
        /*001c*/ 	.word	0x00000000
        /*0020*/ 	.short	0x0006
        /*0022*/ 	.short	0x0020
        /*0024*/ 	.byte	0x00, 0xf0, 0x11, 0x00


	//----- nvinfo : EIATTR_KPARAM_INFO
	.align		4
.L_169:
        /*0028*/ 	.byte	0x04, 0x17
        /*002a*/ 	.short	(.L_171 - .L_170)
.L_170:
        /*002c*/ 	.word	0x00000000
        /*0030*/ 	.short	0x0005
        /*0032*/ 	.short	0x001c
        /*0034*/ 	.byte	0x00, 0xf0, 0x11, 0x00


	//----- nvinfo : EIATTR_KPARAM_INFO
	.align		4
.L_171:
        /*0038*/ 	.byte	0x04, 0x17
        /*003a*/ 	.short	(.L_173 - .L_172)
.L_172:
        /*003c*/ 	.word	0x00000000
        /*0040*/ 	.short	0x0004
        /*0042*/ 	.short	0x0018
        /*0044*/ 	.byte	0x00, 0xf0, 0x11, 0x00


	//----- nvinfo : EIATTR_KPARAM_INFO
	.align		4
.L_173:
        /*0048*/ 	.byte	0x04, 0x17
        /*004a*/ 	.short	(.L_175 - .L_174)
.L_174:
        /*004c*/ 	.word	0x00000000
        /*0050*/ 	.short	0x0003
        /*0052*/ 	.short	0x0014
        /*0054*/ 	.byte	0x00, 0xf0, 0x11, 0x00


	//----- nvinfo : EIATTR_KPARAM_INFO
	.align		4
.L_175:
        /*0058*/ 	.byte	0x04, 0x17
        /*005a*/ 	.short	(.L_177 - .L_176)
.L_176:
        /*005c*/ 	.word	0x00000000
        /*0060*/ 	.short	0x0002
        /*0062*/ 	.short	0x0010
        /*0064*/ 	.byte	0x00, 0xf0, 0x11, 0x00


	//----- nvinfo : EIATTR_KPARAM_INFO
	.align		4
.L_177:
        /*0068*/ 	.byte	0x04, 0x17
        /*006a*/ 	.short	(.L_179 - .L_178)
.L_178:
        /*006c*/ 	.word	0x00000000
        /*0070*/ 	.short	0x0001
        /*0072*/ 	.short	0x0008
        /*0074*/ 	.byte	0x00, 0xf5, 0x21, 0x00


	//----- nvinfo : EIATTR_KPARAM_INFO
	.align		4
.L_179:
        /*0078*/ 	.byte	0x04, 0x17
        /*007a*/ 	.short	(.L_181 - .L_180)
.L_180:
        /*007c*/ 	.word	0x00000000
        /*0080*/ 	.short	0x0000
        /*0082*/ 	.short	0x0000
        /*0084*/ 	.byte	0x00, 0xf5, 0x21, 0x00


	//----- nvinfo : EIATTR_SPARSE_MMA_MASK
	.align		4
.L_181:
        /*0088*/ 	.byte	0x03, 0x50
        /*008a*/ 	.short	0x0000


	//----- nvinfo : EIATTR_MAXREG_COUNT
	.align		4
        /*008c*/ 	.byte	0x03, 0x1b
        /*008e*/ 	.short	0x00ff


	//----- nvinfo : EIATTR_MERCURY_ISA_VERSION
	.align		4
        /*0090*/ 	.byte	0x03, 0x5f
        /*0092*/ 	.short	0x0101


	//----- nvinfo : EIATTR_VRC_CTA_INIT_COUNT
	.align		4
        /*0094*/ 	.byte	0x02, 0x4a
	.zero		1
	.zero		1


	//----- nvinfo : EIATTR_EXIT_INSTR_OFFSETS
	.align		4
        /*0098*/ 	.byte	0x04, 0x1c
        /*009a*/ 	.short	(.L_183 - .L_182)


	//   ....[0]....
.L_182:
        /*009c*/ 	.word	0x000000a0


	//   ....[1]....
        /*00a0*/ 	.word	0x00000980


	//----- nvinfo : EIATTR_CRS_STACK_SIZE
	.align		4
.L_183:
        /*00a4*/ 	.byte	0x04, 0x1e
        /*00a6*/ 	.short	(.L_185 - .L_184)
.L_184:
        /*00a8*/ 	.word	0x00000000


	//----- nvinfo : EIATTR_CBANK_PARAM_SIZE
	.align		4
.L_185:
        /*00ac*/ 	.byte	0x03, 0x19
        /*00ae*/ 	.short	0x0028


	//----- nvinfo : EIATTR_PARAM_CBANK
	.align		4
        /*00b0*/ 	.byte	0x04, 0x0a
        /*00b2*/ 	.short	(.L_187 - .L_186)
	.align		4
.L_186:
        /*00b4*/ 	.word	index@(.nv.constant0._Z10reduce_4x4PfS_iiiiii)
        /*00b8*/ 	.short	0x0380
        /*00ba*/ 	.short	0x0028


	//----- nvinfo : EIATTR_SW_WAR
	.align		4
.L_187:
        /*00bc*/ 	.byte	0x04, 0x36
        /*00be*/ 	.short	(.L_189 - .L_188)
.L_188:
        /*00c0*/ 	.word	0x00000008
.L_189:


//--------------------- .nv.info._Z17reduce_3x3_offsetiiiiP6__halfS0_ --------------------------
	.section	.nv.info._Z17reduce_3x3_offsetiiiiP6__halfS0_,"",@"SHT_CUDA_INFO"
	.sectionflags	@""
	.align	4


	//----- nvinfo : EIATTR_CUDA_API_VERSION
	.align		4
        /*0000*/ 	.byte	0x04, 0x37
        /*0002*/ 	.short	(.L_191 - .L_190)
.L_190:
        /*0004*/ 	.word	0x00000082


	//----- nvinfo : EIATTR_KPARAM_INFO
	.align		4
.L_191:
        /*0008*/ 	.byte	0x04, 0x17
        /*000a*/ 	.short	(.L_193 - .L_192)
.L_192:
        /*000c*/ 	.word	0x00000000
        /*0010*/ 	.short	0x0005
        /*0012*/ 	.short	0x0018
        /*0014*/ 	.byte	0x00, 0xf5, 0x21, 0x00


	//----- nvinfo : EIATTR_KPARAM_INFO
	.align		4
.L_193:
        /*0018*/ 	.byte	0x04, 0x17
        /*001a*/ 	.short	(.L_195 - .L_194)
.L_194:
        /*001c*/ 	.word	0x00000000
        /*0020*/ 	.short	0x0004
        /*0022*/ 	.short	0x0010
        /*0024*/ 	.byte	0x00, 0xf5, 0x21, 0x00


	//----- nvinfo : EIATTR_KPARAM_INFO
	.align		4
.L_195:
        /*0028*/ 	.byte	0x04, 0x17
        /*002a*/ 	.short	(.L_197 - .L_196)
.L_196:
        /*002c*/ 	.word	0x00000000
        /*0030*/ 	.short	0x0003
        /*0032*/ 	.short	0x000c
        /*0034*/ 	.byte	0x00, 0xf0, 0x11, 0x00


	//----- nvinfo : EIATTR_KPARAM_INFO
	.align		4
.L_197:
        /*0038*/ 	.byte	0x04, 0x17
        /*003a*/ 	.short	(.L_199 - .L_198)
.L_198:
        /*003c*/ 	.word	0x00000000
        /*0040*/ 	.short	0x0002
        /*0042*/ 	.short	0x0008
        /*0044*/ 	.byte	0x00, 0xf0, 0x11, 0x00


	//----- nvinfo : EIATTR_KPARAM_INFO
	.align		4
.L_199:
        /*0048*/ 	.byte	0x04, 0x17
        /*004a*/ 	.short	(.L_201 - .L_200)
.L_200:
        /*004c*/ 	.word	0x00000000
        /*0050*/ 	.short	0x0001
        /*0052*/ 	.short	0x0004
        /*0054*/ 	.byte	0x00, 0xf0, 0x11, 0x00


	//----- nvinfo : EIATTR_KPARAM_INFO
	.align		4
.L_201:
        /*0058*/ 	.byte	0x04, 0x17
        /*005a*/ 	.short	(.L_203 - .L_202)
.L_202:
        /*005c*/ 	.word	0x00000000
        /*0060*/ 	.short	0x0000
        /*0062*/ 	.short	0x0000
        /*0064*/ 	.byte	0x00, 0xf0, 0x11, 0x00


	//----- nvinfo : EIATTR_SPARSE_MMA_MASK
	.align		4
.L_203:
        /*0068*/ 	.byte	0x03, 0x50
        /*006a*/ 	.short	0x0000


	//----- nvinfo : EIATTR_MAXREG_COUNT
	.align		4
        /*006c*/ 	.byte	0x03, 0x1b
        /*006e*/ 	.short	0x00ff


	//----- nvinfo : EIATTR_MERCURY_ISA_VERSION
	.align		4
        /*0070*/ 	.byte	0x03, 0x5f
        /*0072*/ 	.short	0x0101


	//----- nvinfo : EIATTR_VRC_CTA_INIT_COUNT
	.align		4
        /*0074*/ 	.byte	0x02, 0x4a
	.zero		1
	.zero		1


	//----- nvinfo : EIATTR_EXIT_INSTR_OFFSETS
	.align		4
        /*0078*/ 	.byte	0x04, 0x1c
        /*007a*/ 	.short	(.L_205 - .L_204)


	//   ....[0]....
.L_204:
        /*007c*/ 	.word	0x00000090


	//   ....[1]....
        /*0080*/ 	.word	0x00000970


	//----- nvinfo : EIATTR_CRS_STACK_SIZE
	.align		4
.L_205:
        /*0084*/ 	.byte	0x04, 0x1e
        /*0086*/ 	.short	(.L_207 - .L_206)
.L_206:
        /*0088*/ 	.word	0x00000000


	//----- nvinfo : EIATTR_CBANK_PARAM_SIZE
	.align		4
.L_207:
        /*008c*/ 	.byte	0x03, 0x19
        /*008e*/ 	.short	0x0020


	//----- nvinfo : EIATTR_PARAM_CBANK
	.align		4
        /*0090*/ 	.byte	0x04, 0x0a
        /*0092*/ 	.short	(.L_209 - .L_208)
	.align		4
.L_208:
        /*0094*/ 	.word	index@(.nv.constant0._Z17reduce_3x3_offsetiiiiP6__halfS0_)
        /*0098*/ 	.short	0x0380
        /*009a*/ 	.short	0x0020


	//----- nvinfo : EIATTR_SW_WAR
	.align		4
.L_209:
        /*009c*/ 	.byte	0x04, 0x36
        /*009e*/ 	.short	(.L_211 - .L_210)
.L_210:
        /*00a0*/ 	.word	0x00000008
.L_211:


//--------------------- .nv.info._Z10reduce_3x3iiiP6__halfS0_ --------------------------
	.section	.nv.info._Z10reduce_3x3iiiP6__halfS0_,"",@"SHT_CUDA_INFO"
	.sectionflags	@""
	.align	4


	//----- nvinfo : EIATTR_CUDA_API_VERSION
	.align		4
        /*0000*/ 	.byte	0x04, 0x37
        /*0002*/ 	.short	(.L_213 - .L_212)
.L_212:
        /*0004*/ 	.word	0x00000082


	//----- nvinfo : EIATTR_KPARAM_INFO
	.align		4
.L_213:
        /*0008*/ 	.byte	0x04, 0x17
        /*000a*/ 	.short	(.L_215 - .L_214)
.L_214:
        /*000c*/ 	.word	0x00000000
        /*0010*/ 	.short	0x0004
        /*0012*/ 	.short	0x0018
        /*0014*/ 	.byte	0x00, 0xf5, 0x21, 0x00


	//----- nvinfo : EIATTR_KPARAM_INFO
	.align		4
.L_215:
        /*0018*/ 	.byte	0x04, 0x17
        /*001a*/ 	.short	(.L_217 - .L_216)
.L_216:
        /*001c*/ 	.word	0x00000000
        /*0020*/ 	.short	0x0003
        /*0022*/ 	.short	0x0010
        /*0024*/ 	.byte	0x00, 0xf5, 0x21, 0x00


	//----- nvinfo : EIATTR_KPARAM_INFO
	.align		4
.L_217:
        /*0028*/ 	.byte	0x04, 0x17
        /*002a*/ 	.short	(.L_219 - .L_218)
.L_218:
        /*002c*/ 	.word	0x00000000
        /*0030*/ 	.short	0x0002
        /*0032*/ 	.short	0x0008
        /*0034*/ 	.byte	0x00, 0xf0, 0x11, 0x00


	//----- nvinfo : EIATTR_KPARAM_INFO
	.align		4
.L_219:
        /*0038*/ 	.byte	0x04, 0x17
        /*003a*/ 	.short	(.L_221 - .L_220)
.L_220:
        /*003c*/ 	.word	0x00000000
        /*0040*/ 	.short	0x0001
        /*0042*/ 	.short	0x0004
        /*0044*/ 	.byte	0x00, 0xf0, 0x11, 0x00


	//----- nvinfo : EIATTR_KPARAM_INFO
	.align		4
.L_221:
        /*0048*/ 	.byte	0x04, 0x17
        /*004a*/ 	.short	(.L_223 - .L_222)
.L_222:
        /*004c*/ 	.word	0x00000000
        /*0050*/ 	.short	0x0000
        /*0052*/ 	.short	0x0000
        /*0054*/ 	.byte	0x00, 0xf0, 0x11, 0x00


	//----- nvinfo : EIATTR_SPARSE_MMA_MASK
	.align		4
.L_223:
        /*0058*/ 	.byte	0x03, 0x50
        /*005a*/ 	.short	0x0000


	//----- nvinfo : EIATTR_MAXREG_COUNT
	.align		4
        /*005c*/ 	.byte	0x03, 0x1b
        /*005e*/ 	.short	0x00ff


	//----- nvinfo : EIATTR_MERCURY_ISA_VERSION
	.align		4
        /*0060*/ 	.byte	0x03, 0x5f
        /*0062*/ 	.short	0x0101


	//----- nvinfo : EIATTR_VRC_CTA_INIT_COUNT
	.align		4
        /*0064*/ 	.byte	0x02, 0x4a
	.zero		1
	.zero		1


	//----- nvinfo : EIATTR_EXIT_INSTR_OFFSETS
	.align		4
        /*0068*/ 	.byte	0x04, 0x1c
        /*006a*/ 	.short	(.L_225 - .L_224)


	//   ....[0]....
.L_224:
        /*006c*/ 	.word	0x000000b0


	//   ....[1]....
        /*0070*/ 	.word	0x000001c0


	//   ....[2]....
        /*0074*/ 	.word	0x00000b10


	//----- nvinfo : EIATTR_CRS_STACK_SIZE
	.align		4
.L_225:
        /*0078*/ 	.byte	0x04, 0x1e
        /*007a*/ 	.short	(.L_227 - .L_226)
.L_226:
        /*007c*/ 	.word	0x00000000


	//----- nvinfo : EIATTR_CBANK_PARAM_SIZE
	.align		4
.L_227:
        /*0080*/ 	.byte	0x03, 0x19
        /*0082*/ 	.short	0x0020


	//----- nvinfo : EIATTR_PARAM_CBANK
	.align		4
        /*0084*/ 	.byte	0x04, 0x0a
        /*0086*/ 	.short	(.L_229 - .L_228)
	.align		4
.L_228:
        /*0088*/ 	.word	index@(.nv.constant0._Z10reduce_3x3iiiP6__halfS0_)
        /*008c*/ 	.short	0x0380
        /*008e*/ 	.short	0x0020


	//----- nvinfo : EIATTR_SW_WAR
	.align		4
.L_229:
        /*0090*/ 	.byte	0x04, 0x36
        /*0092*/ 	.short	(.L_231 - .L_230)
.L_230:
        /*0094*/ 	.word	0x00000008
.L_231:


//--------------------- .nv.info._Z9d_comparePfS_ib --------------------------
	.section	.nv.info._Z9d_comparePfS_ib,"",@"SHT_CUDA_INFO"
	.sectionflags	@""
	.align	4


	//----- nvinfo : EIATTR_CUDA_API_VERSION
	.align		4
        /*0000*/ 	.byte	0x04, 0x37
        /*0002*/ 	.short	(.L_233 - .L_232)
.L_232:
        /*0004*/ 	.word	0x00000082


	//----- nvinfo : EIATTR_KPARAM_INFO
	.align		4
.L_233:
        /*0008*/ 	.byte	0x04, 0x17
        /*000a*/ 	.short	(.L_235 - .L_234)
.L_234:
        /*000c*/ 	.word	0x00000000
        /*0010*/ 	.short	0x0003
        /*0012*/ 	.short	0x0014
        /*0014*/ 	.byte	0x00, 0xf0, 0x05, 0x00


	//----- nvinfo : EIATTR_KPARAM_INFO
	.align		4
.L_235:
        /*0018*/ 	.byte	0x04, 0x17
        /*001a*/ 	.short	(.L_237 - .L_236)
.L_236:
        /*001c*/ 	.word	0x00000000
        /*0020*/ 	.short	0x0002
        /*0022*/ 	.short	0x0010
        /*0024*/ 	.byte	0x00, 0xf0, 0x11, 0x00


	//----- nvinfo : EIATTR_KPARAM_INFO
	.align		4
.L_237:
        /*0028*/ 	.byte	0x04, 0x17
        /*002a*/ 	.short	(.L_239 - .L_238)
.L_238:
        /*002c*/ 	.word	0x00000000
        /*0030*/ 	.short	0x0001
        /*0032*/ 	.short	0x0008
        /*0034*/ 	.byte	0x00, 0xf5, 0x21, 0x00


	//----- nvinfo : EIATTR_KPARAM_INFO
	.align		4
.L_239:
        /*0038*/ 	.byte	0x04, 0x17
        /*003a*/ 	.short	(.L_241 - .L_240)
.L_240:
        /*003c*/ 	.word	0x00000000
        /*0040*/ 	.short	0x0000
        /*0042*/ 	.short	0x0000
        /*0044*/ 	.byte	0x00, 0xf5, 0x21, 0x00


	//----- nvinfo : EIATTR_SPARSE_MMA_MASK
	.align		4
.L_241:
        /*0048*/ 	.byte	0x03, 0x50
        /*004a*/ 	.short	0x0000


	//----- nvinfo : EIATTR_MAXREG_COUNT
	.align		4
        /*004c*/ 	.byte	0x03, 0x1b
        /*004e*/ 	.short	0x00ff


	//----- nvinfo : EIATTR_EXTERNS
	.align		4
        /*0050*/ 	.byte	0x04, 0x0f
        /*0052*/ 	.short	(.L_243 - .L_242)


	//   ....[0]....
	.align		4
.L_242:
        /*0054*/ 	.word	index@(vprintf)


	//----- nvinfo : EIATTR_MERCURY_ISA_VERSION
	.align		4
.L_243:
        /*0058*/ 	.byte	0x03, 0x5f
        /*005a*/ 	.short	0x0101


	//----- nvinfo : EIATTR_VRC_CTA_INIT_COUNT
	.align		4
        /*005c*/ 	.byte	0x02, 0x4a
	.zero		1
	.zero		1


	//----- nvinfo : EIATTR_SYSCALL_OFFSETS
	.align		4
        /*0060*/ 	.byte	0x04, 0x46
        /*0062*/ 	.short	(.L_245 - .L_244)


	//   ....[0]....
.L_244:
        /*0064*/ 	.word	0x000019d0


	//   ....[1]....
        /*0068*/ 	.word	0x00001c60


	//   ....[2]....
        /*006c*/ 	.word	0x00001ef0


	//   ....[3]....
        /*0070*/ 	.word	0x00002180


	//   ....[4]....
        /*0074*/ 	.word	0x00002500


	//   ....[5]....
        /*0078*/ 	.word	0x00002630


	//----- nvinfo : EIATTR_EXIT_INSTR_OFFSETS
	.align		4
.L_245:
        /*007c*/ 	.byte	0x04, 0x1c
        /*007e*/ 	.short	(.L_247 - .L_246)


	//   ....[0]....
.L_246:
        /*0080*/ 	.word	0x000000b0


	//   ....[1]....
        /*0084*/ 	.word	0x00002640


	//----- nvinfo : EIATTR_CRS_STACK_SIZE
	.align		4
.L_247:
        /*0088*/ 	.byte	0x04, 0x1e
        /*008a*/ 	.short	(.L_249 - .L_248)
.L_248:
        /*008c*/ 	.word	0x00000000


	//----- nvinfo : EIATTR_CBANK_PARAM_SIZE
	.align		4
.L_249:
        /*0090*/ 	.byte	0x03, 0x19
        /*0092*/ 	.short	0x0015


	//----- nvinfo : EIATTR_PARAM_CBANK
	.align		4
        /*0094*/ 	.byte	0x04, 0x0a
        /*0096*/ 	.short	(.L_251 - .L_250)
	.align		4
.L_250:
        /*0098*/ 	.word	index@(.nv.constant0._Z9d_comparePfS_ib)
        /*009c*/ 	.short	0x0380
        /*009e*/ 	.short	0x0015


	//----- nvinfo : EIATTR_SW_WAR
	.align		4
.L_251:
        /*00a0*/ 	.byte	0x04, 0x36
        /*00a2*/ 	.short	(.L_253 - .L_252)
.L_252:
        /*00a4*/ 	.word	0x00000008
.L_253:


//--------------------- .nv.info._Z11d_fake_randPfi --------------------------
	.section	.nv.info._Z11d_fake_randPfi,"",@"SHT_CUDA_INFO"
	.sectionflags	@""
	.align	4


	//----- nvinfo : EIATTR_CUDA_API_VERSION
	.align		4
        /*0000*/ 	.byte	0x04, 0x37
        /*0002*/ 	.short	(.L_255 - .L_254)
.L_254:
        /*0004*/ 	.word	0x00000082


	//----- nvinfo : EIATTR_KPARAM_INFO
	.align		4
.L_255:
        /*0008*/ 	.byte	0x04, 0x17
        /*000a*/ 	.short	(.L_257 - .L_256)
.L_256:
        /*000c*/ 	.word	0x00000000
        /*0010*/ 	.short	0x0001
        /*0012*/ 	.short	0x0008
        /*0014*/ 	.byte	0x00, 0xf0, 0x11, 0x00


	//----- nvinfo : EIATTR_KPARAM_INFO
	.align		4
.L_257:
        /*0018*/ 	.byte	0x04, 0x17
        /*001a*/ 	.short	(.L_259 - .L_258)
.L_258:
        /*001c*/ 	.word	0x00000000
        /*0020*/ 	.short	0x0000
        /*0022*/ 	.short	0x0000
        /*0024*/ 	.byte	0x00, 0xf5, 0x21, 0x00


	//----- nvinfo : EIATTR_SPARSE_MMA_MASK
	.align		4
.L_259:
        /*0028*/ 	.byte	0x03, 0x50
        /*002a*/ 	.short	0x0000


	//----- nvinfo : EIATTR_MAXREG_COUNT
	.align		4
        /*002c*/ 	.byte	0x03, 0x1b
        /*002e*/ 	.short	0x00ff


	//----- nvinfo : EIATTR_MERCURY_ISA_VERSION
	.align		4
        /*0030*/ 	.byte	0x03, 0x5f
        /*0032*/ 	.short	0x0101


	//----- nvinfo : EIATTR_VRC_CTA_INIT_COUNT
	.align		4
        /*0034*/ 	.byte	0x02, 0x4a
	.zero		1
	.zero		1


	//----- nvinfo : EIATTR_EXIT_INSTR_OFFSETS
	.align		4
        /*0038*/ 	.byte	0x04, 0x1c
        /*003a*/ 	.short	(.L_261 - .L_260)


	//   ....[0]....
.L_260:
        /*003c*/ 	.word	0x00000090


	//   ....[1]....
        /*0040*/ 	.word	0x00000340


	//   ....[2]....
        /*0044*/ 	.word	0x00000420


	//----- nvinfo : EIATTR_CRS_STACK_SIZE
	.align		4
.L_261:
        /*0048*/ 	.byte	0x04, 0x1e
        /*004a*/ 	.short	(.L_263 - .L_262)
.L_262:
        /*004c*/ 	.word	0x00000000


	//----- nvinfo : EIATTR_CBANK_PARAM_SIZE
	.align		4
.L_263:
        /*0050*/ 	.byte	0x03, 0x19
        /*0052*/ 	.short	0x000c


	//----- nvinfo : EIATTR_PARAM_CBANK
	.align		4
        /*0054*/ 	.byte	0x04, 0x0a
        /*0056*/ 	.short	(.L_265 - .L_264)
	.align		4
.L_264:
        /*0058*/ 	.word	index@(.nv.constant0._Z11d_fake_randPfi)
        /*005c*/ 	.short	0x0380
        /*005e*/ 	.short	0x000c


	//----- nvinfo : EIATTR_SW_WAR
	.align		4
.L_265:
        /*0060*/ 	.byte	0x04, 0x36
        /*0062*/ 	.short	(.L_267 - .L_266)
.L_266:
        /*0064*/ 	.word	0x00000008
.L_267:


//--------------------- .nv.info._Z13float2HalfVecP6__halfPfi --------------------------
	.section	.nv.info._Z13float2HalfVecP6__halfPfi,"",@"SHT_CUDA_INFO"
	.sectionflags	@""
	.align	4


	//----- nvinfo : EIATTR_CUDA_API_VERSION
	.align		4
        /*0000*/ 	.byte	0x04, 0x37
        /*0002*/ 	.short	(.L_269 - .L_268)
.L_268:
        /*0004*/ 	.word	0x00000082


	//----- nvinfo : EIATTR_KPARAM_INFO
	.align		4
.L_269:
        /*0008*/ 	.byte	0x04, 0x17
        /*000a*/ 	.short	(.L_271 - .L_270)
.L_270:
        /*000c*/ 	.word	0x00000000
        /*0010*/ 	.short	0x0002
        /*0012*/ 	.short	0x0010
        /*0014*/ 	.byte	0x00, 0xf0, 0x11, 0x00


	//----- nvinfo : EIATTR_KPARAM_INFO
	.align		4
.L_271:
        /*0018*/ 	.byte	0x04, 0x17
        /*001a*/ 	.short	(.L_273 - .L_272)
.L_272:
        /*001c*/ 	.word	0x00000000
        /*0020*/ 	.short	0x0001
        /*0022*/ 	.short	0x0008
        /*0024*/ 	.byte	0x00, 0xf5, 0x21, 0x00


	//----- nvinfo : EIATTR_KPARAM_INFO
	.align		4
.L_273:
        /*0028*/ 	.byte	0x04, 0x17
        /*002a*/ 	.short	(.L_275 - .L_274)
.L_274:
        /*002c*/ 	.word	0x00000000
        /*0030*/ 	.short	0x0000
        /*0032*/ 	.short	0x0000
        /*0034*/ 	.byte	0x00, 0xf5, 0x21, 0x00


	//----- nvinfo : EIATTR_SPARSE_MMA_MASK
	.align		4
.L_275:
        /*0038*/ 	.byte	0x03, 0x50
        /*003a*/ 	.short	0x0000


	//----- nvinfo : EIATTR_MAXREG_COUNT
	.align		4
        /*003c*/ 	.byte	0x03, 0x1b
        /*003e*/ 	.short	0x00ff


	//----- nvinfo : EIATTR_MERCURY_ISA_VERSION
	.align		4
        /*0040*/ 	.byte	0x03, 0x5f
        /*0042*/ 	.short	0x0101


	//----- nvinfo : EIATTR_VRC_CTA_INIT_COUNT
	.align		4
        /*0044*/ 	.byte	0x02, 0x4a
	.zero		1
	.zero		1


	//----- nvinfo : EIATTR_EXIT_INSTR_OFFSETS
	.align		4
        /*0048*/ 	.byte	0x04, 0x1c
        /*004a*/ 	.short	(.L_277 - .L_276)


	//   ....[0]....
.L_276:
        /*004c*/ 	.word	0x00000090


	//   ....[1]....
        /*0050*/ 	.word	0x00000390


	//   ....[2]....
        /*0054*/ 	.word	0x00000540


	//----- nvinfo : EIATTR_CRS_STACK_SIZE
	.align		4
.L_277:
        /*0058*/ 	.byte	0x04, 0x1e
        /*005a*/ 	.short	(.L_279 - .L_278)
.L_278:
        /*005c*/ 	.word	0x00000000


	//----- nvinfo : EIATTR_CBANK_PARAM_SIZE
	.align		4
.L_279:
        /*0060*/ 	.byte	0x03, 0x19
        /*0062*/ 	.short	0x0014


	//----- nvinfo : EIATTR_PARAM_CBANK
	.align		4
        /*0064*/ 	.byte	0x04, 0x0a
        /*0066*/ 	.short	(.L_281 - .L_280)
	.align		4
.L_280:
        /*0068*/ 	.word	index@(.nv.constant0._Z13float2HalfVecP6__halfPfi)
        /*006c*/ 	.short	0x0380
        /*006e*/ 	.short	0x0014


	//----- nvinfo : EIATTR_SW_WAR
	.align		4
.L_281:
        /*0070*/ 	.byte	0x04, 0x36
        /*0072*/ 	.short	(.L_283 - .L_282)
.L_282:
        /*0074*/ 	.word	0x00000008
.L_283:


//--------------------- .nv.callgraph             --------------------------
	.section	.nv.callgraph,"",@"SHT_CUDA_CALLGRAPH"
	.align	4
	.sectionentsize	8
	.align		4
        /*0000*/ 	.word	0x00000000
	.align		4
        /*0004*/ 	.word	0xffffffff
	.align		4
        /*0008*/ 	.word	index@(_Z10print_halfP6__halfi)
	.align		4
        /*000c*/ 	.word	index@(vprintf)
	.align		4
        /*0010*/ 	.word	index@(_Z11print_floatPfi)
	.align		4
        /*0014*/ 	.word	index@(vprintf)
	.align		4
        /*0018*/ 	.word	index@(_Z9d_comparePfS_ib)
	.align		4
        /*001c*/ 	.word	index@(vprintf)
	.align		4
        /*0020*/ 	.word	0x00000000
	.align		4
        /*0024*/ 	.word	0xfffffffe
	.align		4
        /*0028*/ 	.word	0x00000000
	.align		4
        /*002c*/ 	.word	0xfffffffd
	.align		4
        /*0030*/ 	.word	0x00000000
	.align		4
        /*0034*/ 	.word	0xfffffffc


//--------------------- .nv.constant4             --------------------------
	.section	.nv.constant4,"a",@progbits
	.align	8
	.align		8
.nv.constant4:
        /*0000*/ 	.dword	vprintf
	.align		8
        /*0008*/ 	.dword	$str
	.align		8
        /*0010*/ 	.dword	$str$1
	.align		8
        /*0018*/ 	.dword	$str$2
	.align		8
        /*0020*/ 	.dword	$str$3


//--------------------- .text._Z10print_halfP6__halfi --------------------------
	.section	.text._Z10print_halfP6__halfi,"ax",@progbits
	.align	128
        .global         _Z10print_halfP6__halfi
        .type           _Z10print_halfP6__halfi,@function
        .size           _Z10print_halfP6__halfi,(.L_x_180 - _Z10print_halfP6__halfi)
        .other          _Z10print_halfP6__halfi,@"STO_CUDA_ENTRY STV_DEFAULT"
_Z10print_halfP6__halfi:
.text._Z10print_halfP6__halfi:
[----:B------:R-:W0:Y:S01]  /*0000*/  LDC R1, c[0x0][0x37c] ;  /* 0x0000df00ff017b82 */ /* 0x000e220000000800 */
[----:B------:R-:W1:Y:S07]  /*0010*/  S2R R0, SR_TID.X ;  /* 0x0000000000007919 */ /* 0x000e6e0000002100 */
[----:B------:R-:W2:Y:S01]  /*0020*/  S2UR UR5, SR_CTAID.X ;  /* 0x00000000000579c3 */ /* 0x000ea20000002500 */
[----:B------:R-:W3:Y:S01]  /*0030*/  LDCU UR7, c[0x0][0x2fc] ;  /* 0x00005f80ff0777ac */ /* 0x000ee20008000800 */
[----:B0-----:R-:W-:Y:S01]  /*0040*/  VIADD R1, R1, 0xfffffff8 ;  /* 0xfffffff801017836 */ /* 0x001fe20000000000 */
[----:B------:R-:W0:Y:S01]  /*0050*/  LDCU UR4, c[0x0][0x360] ;  /* 0x00006c00ff0477ac */ /* 0x000e220008000800 */
[----:B------:R-:W4:Y:S01]  /*0060*/  LDCU UR6, c[0x0][0x2f8] ;  /* 0x00005f00ff0677ac */ /* 0x000f220008000800 */
[----:B0-----:R-:W-:-:S04]  /*0070*/  UIADD3 UR4, UPT, UPT, URZ, -UR4, URZ ;  /* 0x80000004ff047290 */ /* 0x001fc8000fffe0ff */
[----:B--2---:R-:W-:Y:S01]  /*0080*/  UIMAD UR5, UR4, UR5, URZ ;  /* 0x00000005040572a4 */ /* 0x004fe2000f8e02ff */
[----:B----4-:R-:W-:-:S05]  /*0090*/  IADD3 R18, P1, PT, R1, UR6, RZ ;  /* 0x0000000601127c10 */ /* 0x010fca000ff3e0ff */
[----:B-1----:R-:W-:Y:S01]  /*00a0*/  ISETP.NE.AND P0, PT, R0, UR5, PT ;  /* 0x0000000500007c0c */ /* 0x002fe2000bf05270 */
[----:B---3--:R-:W-:-:S12]  /*00b0*/  IMAD.X R2, RZ, RZ, UR7, P1 ;  /* 0x00000007ff027e24 */ /* 0x008fd800088e06ff */
[----:B------:R-:W-:Y:S05]  /*00c0*/  @P0 EXIT ;  /* 0x000000000000094d */ /* 0x000fea0003800000 */
[----:B------:R-:W0:Y:S02]  /*00d0*/  LDCU UR4, c[0x0][0x388] ;  /* 0x00007100ff0477ac */ /* 0x000e240008000800 */
[----:B0-----:R-:W-:-:S09]  /*00e0*/  UISETP.GE.AND UP0, UPT, UR4, 0x1, UPT ;  /* 0x000000010400788c */ /* 0x001fd2000bf06270 */
[----:B------:R-:W-:Y:S05]  /*00f0*/  BRA.U !UP0, `(.L_x_0) ;  /* 0x00000019085c7547 */ /* 0x000fea000b800000 */
[----:B------:R-:W-:Y:S01]  /*0100*/  UISETP.GE.U32.AND UP0, UPT, UR4, 0x10, UPT ;  /* 0x000000100400788c */ /* 0x000fe2000bf06070 */
[----:B------:R-:W-:Y:S01]  /*0110*/  HFMA2 R19, -RZ, RZ, 0, 0 ;  /* 0x00000000ff137431 */ /* 0x000fe200000001ff */
[----:B------:R-:W0:Y:S01]  /*0120*/  LDCU.64 UR36, c[0x0][0x358] ;  /* 0x00006b00ff2477ac */ /* 0x000e220008000a00 */
[----:B------:R-:W-:-:S06]  /*0130*/  ULOP3.LUT UR38, UR4, 0xf, URZ, 0xc0, !UPT ;  /* 0x0000000f04267892 */ /* 0x000fcc000f8ec0ff */
[----:B------:R-:W-:Y:S06]  /*0140*/  BRA.U !UP0, `(.L_x_1) ;  /* 0x0000000d084c7547 */ /* 0x000fec000b800000 */
[----:B------:R-:W1:Y:S01]  /*0150*/  LDCU.64 UR6, c[0x0][0x380] ;  /* 0x00007000ff0677ac */ /* 0x000e620008000a00 */
[----:B------:R-:W-:Y:S01]  /*0160*/  BSSY.RECONVERGENT B6, `(.L_x_1) ;  /* 0x00000d1000067945 */ /* 0x000fe20003800200 */
[----:B------:R-:W-:-:S04]  /*0170*/  ULOP3.LUT UR4, UR4, 0x7ffffff0, URZ, 0xc0, !UPT ;  /* 0x7ffffff004047892 */ /* 0x000fc8000f8ec0ff */
[----:B------:R-:W-:Y:S02]  /*0180*/  UIADD3 UR8, UPT, UPT, -UR4, URZ, URZ ;  /* 0x000000ff04087290 */ /* 0x000fe4000fffe1ff */
[----:B------:R-:W-:-:S04]  /*0190*/  IMAD.U32 R19, RZ, RZ, UR4 ;  /* 0x00000004ff137e24 */ /* 0x000fc8000f8e00ff */
[----:B------:R-:W-:Y:S01]  /*01a0*/  IMAD.U32 R23, RZ, RZ, UR8 ;  /* 0x00000008ff177e24 */ /* 0x000fe2000f8e00ff */
[----:B-1----:R-:W-:-:S04]  /*01b0*/  UIADD3 UR5, UP0, UPT, UR6, 0x10, URZ ;  /* 0x0000001006057890 */ /* 0x002fc8000ff1e0ff */
[----:B------:R-:W-:Y:S02]  /*01c0*/  UIADD3.X UR6, UPT, UPT, URZ, UR7, URZ, UP0, !UPT ;  /* 0x00000007ff067290 */ /* 0x000fe400087fe4ff */
[----:B------:R-:W-:-:S04]  /*01d0*/  MOV R16, UR5 ;  /* 0x0000000500107c02 */ /* 0x000fc80008000f00 */
[----:B------:R-:W-:-:S07]  /*01e0*/  IMAD.U32 R17, RZ, RZ, UR6 ;  /* 0x00000006ff117e24 */ /* 0x000fce000f8e00ff */
.L_x_18:
[----:B0-----:R-:W2:Y:S01]  /*01f0*/  LDG.E.U16 R0, desc[UR36][R16.64+-0x10] ;  /* 0xfffff02410007981 */ /* 0x001ea2000c1e1500 */
[----:B------:R-:W-:Y:S01]  /*0200*/  MOV R22, 0x0 ;  /* 0x0000000000167802 */ /* 0x000fe20000000f00 */
[----:B------:R-:W0:Y:S01]  /*0210*/  LDCU.64 UR4, c[0x4][0x18] ;  /* 0x01000300ff0477ac */ /* 0x000e220008000a00 */
[----:B------:R-:W-:Y:S01]  /*0220*/  VIADD R23, R23, 0x10 ;  /* 0x0000001017177836 */ /* 0x000fe20000000000 */
[----:B------:R-:W-:Y:S01]  /*0230*/  MOV R7, R2 ;  /* 0x0000000200077202 */ /* 0x000fe20000000f00 */
[----:B------:R1:W3:Y:S01]  /*0240*/  LDC.64 R8, c[0x4][R22] ;  /* 0x0100000016087b82 */ /* 0x0002e20000000a00 */
[----:B------:R-:W-:Y:S02]  /*0250*/  IMAD.MOV.U32 R6, RZ, RZ, R18 ;  /* 0x000000ffff067224 */ /* 0x000fe400078e0012 */
[----:B------:R-:W-:-:S04]  /*0260*/  ISETP.NE.AND P0, PT, R23, RZ, PT ;  /* 0x000000ff1700720c */ /* 0x000fc80003f05270 */
[----:B------:R-:W-:Y:S02]  /*0270*/  P2R R24, PR, RZ, 0x1 ;  /* 0x00000001ff187803 */ /* 0x000fe40000000000 */
[----:B0-----:R-:W-:Y:S01]  /*0280*/  MOV R4, UR4 ;  /* 0x0000000400047c02 */ /* 0x001fe20008000f00 */
[----:B------:R-:W-:Y:S02]  /*0290*/  IMAD.U32 R5, RZ, RZ, UR5 ;  /* 0x00000005ff057e24 */ /* 0x000fe4000f8e00ff */
[----:B--2---:R-:W-:-:S04]  /*02a0*/  HADD2.F32 R0, -RZ, R0.H0_H0 ;  /* 0x20000000ff007230 */ /* 0x004fc80000004100 */
[----:B------:R-:W0:Y:S02]  /*02b0*/  F2F.F64.F32 R10, R0 ;  /* 0x00000000000a7310 */ /* 0x000e240000201800 */
[----:B0--3--:R1:W-:Y:S02]  /*02c0*/  STL.64 [R1], R10 ;  /* 0x0000000a01007387 */ /* 0x0093e40000100a00 */
[----:B------:R-:W-:-:S07]  /*02d0*/  LEPC R20, `(.L_x_2) ;  /* 0x000000001014794e */ /* 0x000fce0000000000 */
[----:B-1----:R-:W-:Y:S05]  /*02e0*/  CALL.ABS.NOINC R8 ;  /* 0x0000000008007343 */ /* 0x002fea0003c00000 */
.L_x_2:
[----:B------:R-:W2:Y:S01]  /*02f0*/  LDG.E.U16 R0, desc[UR36][R16.64+-0xe] ;  /* 0xfffff22410007981 */ /* 0x000ea2000c1e1500 */
[----:B------:R0:W1:Y:S01]  /*0300*/  LDC.64 R8, c[0x4][R22] ;  /* 0x0100000016087b82 */ /* 0x0000620000000a00 */
[----:B------:R-:W3:Y:S01]  /*0310*/  LDCU.64 UR4, c[0x4][0x18] ;  /* 0x01000300ff0477ac */ /* 0x000ee20008000a00 */
[----:B------:R-:W-:Y:S01]  /*0320*/  MOV R6, R18 ;  /* 0x0000001200067202 */ /* 0x000fe20000000f00 */
[----:B------:R-:W-:Y:S02]  /*0330*/  IMAD.MOV.U32 R7, RZ, RZ, R2 ;  /* 0x000000ffff077224 */ /* 0x000fe400078e0002 */
[----:B---3--:R-:W-:Y:S02]  /*0340*/  IMAD.U32 R4, RZ, RZ, UR4 ;  /* 0x00000004ff047e24 */ /* 0x008fe4000f8e00ff */
[----:B------:R-:W-:Y:S02]  /*0350*/  IMAD.U32 R5, RZ, RZ, UR5 ;  /* 0x00000005ff057e24 */ /* 0x000fe4000f8e00ff */
[----:B--2---:R-:W-:-:S04]  /*0360*/  HADD2.F32 R0, -RZ, R0.H0_H0 ;  /* 0x20000000ff007230 */ /* 0x004fc80000004100 */
[----:B------:R-:W2:Y:S02]  /*0370*/  F2F.F64.F32 R10, R0 ;  /* 0x00000000000a7310 */ /* 0x000ea40000201800 */
[----:B-12---:R0:W-:Y:S02]  /*0380*/  STL.64 [R1], R10 ;  /* 0x0000000a01007387 */ /* 0x0061e40000100a00 */
[----:B------:R-:W-:-:S07]  /*0390*/  LEPC R20, `(.L_x_3) ;  /* 0x000000001014794e */ /* 0x000fce0000000000 */
[----:B0-----:R-:W-:Y:S05]  /*03a0*/  CALL.ABS.NOINC R8 ;  /* 0x0000000008007343 */ /* 0x001fea0003c00000 */
.L_x_3:
[----:B------:R-:W2:Y:S01]  /*03b0*/  LDG.E.U16 R0, desc[UR36][R16.64+-0xc] ;  /* 0xfffff42410007981 */ /* 0x000ea2000c1e1500 */
[----:B------:R0:W1:Y:S01]  /*03c0*/  LDC.64 R8, c[0x4][R22] ;  /* 0x0100000016087b82 */ /* 0x0000620000000a00 */
[----:B------:R-:W3:Y:S01]  /*03d0*/  LDCU.64 UR4, c[0x4][0x18] ;  /* 0x01000300ff0477ac */ /* 0x000ee20008000a00 */
[----:B------:R-:W-:Y:S02]  /*03e0*/  IMAD.MOV.U32 R6, RZ, RZ, R18 ;  /* 0x000000ffff067224 */ /* 0x000fe400078e0012 */
[----:B------:R-:W-:Y:S02]  /*03f0*/  IMAD.MOV.U32 R7, RZ, RZ, R2 ;  /* 0x000000ffff077224 */ /* 0x000fe400078e0002 */
[----:B---3--:R-:W-:Y:S01]  /*0400*/  IMAD.U32 R4, RZ, RZ, UR4 ;  /* 0x00000004ff047e24 */ /* 0x008fe2000f8e00ff */
[----:B------:R-:W-:Y:S01]  /*0410*/  MOV R5, UR5 ;  /* 0x0000000500057c02 */ /* 0x000fe20008000f00 */
[----:B--2---:R-:W-:-:S04]  /*0420*/  HADD2.F32 R0, -RZ, R0.H0_H0 ;  /* 0x20000000ff007230 */ /* 0x004fc80000004100 */
[----:B------:R-:W2:Y:S02]  /*0430*/  F2F.F64.F32 R10, R0 ;  /* 0x00000000000a7310 */ /* 0x000ea40000201800 */
[----:B-12---:R0:W-:Y:S02]  /*0440*/  STL.64 [R1], R10 ;  /* 0x0000000a01007387 */ /* 0x0061e40000100a00 */
[----:B------:R-:W-:-:S07]  /*0450*/  LEPC R20, `(.L_x_4) ;  /* 0x000000001014794e */ /* 0x000fce0000000000 */
[----:B0-----:R-:W-:Y:S05]  /*0460*/  CALL.ABS.NOINC R8 ;  /* 0x0000000008007343 */ /* 0x001fea0003c00000 */
.L_x_4:
[----:B------:R-:W2:Y:S01]  /*0470*/  LDG.E.U16 R0, desc[UR36][R16.64+-0xa] ;  /* 0xfffff62410007981 */ /* 0x000ea2000c1e1500 */
[----:B------:R0:W1:Y:S01]  /*0480*/  LDC.64 R8, c[0x4][R22] ;  /* 0x0100000016087b82 */ /* 0x0000620000000a00 */
[----:B------:R-:W3:Y:S01]  /*0490*/  LDCU.64 UR4, c[0x4][0x18] ;  /* 0x01000300ff0477ac */ /* 0x000ee20008000a00 */
[----:B------:R-:W-:Y:S01]  /*04a0*/  IMAD.MOV.U32 R6, RZ, RZ, R18 ;  /* 0x000000ffff067224 */ /* 0x000fe200078e0012 */
[----:B------:R-:W-:Y:S02]  /*04b0*/  MOV R7, R2 ;  /* 0x0000000200077202 */ /* 0x000fe40000000f00 */
[----:B---3--:R-:W-:Y:S01]  /*04c0*/  MOV R4, UR4 ;  /* 0x0000000400047c02 */ /* 0x008fe20008000f00 */
[----:B------:R-:W-:Y:S02]  /*04d0*/  IMAD.U32 R5, RZ, RZ, UR5 ;  /* 0x00000005ff057e24 */ /* 0x000fe4000f8e00ff */
[----:B--2---:R-:W-:-:S04]  /*04e0*/  HADD2.F32 R0, -RZ, R0.H0_H0 ;  /* 0x20000000ff007230 */ /* 0x004fc80000004100 */
[----:B------:R-:W2:Y:S02]  /*04f0*/  F2F.F64.F32 R10, R0 ;  /* 0x00000000000a7310 */ /* 0x000ea40000201800 */
[----:B-12---:R0:W-:Y:S02]  /*0500*/  STL.64 [R1], R10 ;  /* 0x0000000a01007387 */ /* 0x0061e40000100a00 */
[----:B------:R-:W-:-:S07]  /*0510*/  LEPC R20, `(.L_x_5) ;  /* 0x000000001014794e */ /* 0x000fce0000000000 */
[----:B0-----:R-:W-:Y:S05]  /*0520*/  CALL.ABS.NOINC R8 ;  /* 0x0000000008007343 */ /* 0x001fea0003c00000 */
.L_x_5:
        /* <DEDUP_REMOVED lines=12> */
.L_x_6:
        /* <DEDUP_REMOVED lines=12> */
.L_x_7:
        /* <DEDUP_REMOVED lines=12> */
.L_x_8:
        /* <DEDUP_REMOVED lines=12> */
.L_x_9:
        /* <DEDUP_REMOVED lines=12> */
.L_x_10:
        /* <DEDUP_REMOVED lines=12> */
.L_x_11:
[----:B------:R-:W2:Y:S01]  /*09b0*/  LDG.E.U16 R0, desc[UR36][R16.64+0x4] ;  /* 0x0000042410007981 */ /* 0x000ea2000c1e1500 */
[----:B------:R0:W1:Y:S01]  /*09c0*/  LDC.64 R8, c[0x4][R22] ;  /* 0x0100000016087b82 */ /* 0x0000620000000a00 */
[----:B------:R-:W3:Y:S01]  /*09d0*/  LDCU.64 UR4, c[0x4][0x18] ;  /* 0x01000300ff0477ac */ /* 0x000ee20008000a00 */
[----:B------:R-:W-:Y:S01]  /*09e0*/  IMAD.MOV.U32 R6, RZ, RZ, R18 ;  /* 0x000000ffff067224 */ /* 0x000fe200078e0012 */
[----:B------:R-:W-:Y:S01]  /*09f0*/  MOV R7, R2 ;  /* 0x0000000200077202 */ /* 0x000fe20000000f00 */
[----:B---3--:R-:W-:Y:S01]  /*0a00*/  IMAD.U32 R4, RZ, RZ, UR4 ;  /* 0x00000004ff047e24 */ /* 0x008fe2000f8e00ff */
[----:B------:R-:W-:Y:S01]  /*0a10*/  MOV R5, UR5 ;  /* 0x0000000500057c02 */ /* 0x000fe20008000f00 */
[----:B--2---:R-:W-:-:S04]  /*0a20*/  HADD2.F32 R0, -RZ, R0.H0_H0 ;  /* 0x20000000ff007230 */ /* 0x004fc80000004100 */
[----:B------:R-:W2:Y:S02]  /*0a30*/  F2F.F64.F32 R10, R0 ;  /* 0x00000000000a7310 */ /* 0x000ea40000201800 */
[----:B-12---:R0:W-:Y:S02]  /*0a40*/  STL.64 [R1], R10 ;  /* 0x0000000a01007387 */ /* 0x0061e40000100a00 */
[----:B------:R-:W-:-:S07]  /*0a50*/  LEPC R20, `(.L_x_12) ;  /* 0x000000001014794e */ /* 0x000fce0000000000 */
[----:B0-----:R-:W-:Y:S05]  /*0a60*/  CALL.ABS.NOINC R8 ;  /* 0x0000000008007343 */ /* 0x001fea0003c00000 */
.L_x_12:
        /* <DEDUP_REMOVED lines=12> */
.L_x_13:
        /* <DEDUP_REMOVED lines=12> */
.L_x_14:
        /* <DEDUP_REMOVED lines=12> */
.L_x_15:
        /* <DEDUP_REMOVED lines=12> */
.L_x_16:
        /* <DEDUP_REMOVED lines=12> */
.L_x_17:
[----:B------:R-:W-:Y:S02]  /*0e30*/  ISETP.NE.AND P6, PT, R24, RZ, PT ;  /* 0x000000ff1800720c */ /* 0x000fe40003fc5270 */
[----:B------:R-:W-:-:S05]  /*0e40*/  IADD3 R16, P0, PT, R16, 0x20, RZ ;  /* 0x0000002010107810 */ /* 0x000fca0007f1e0ff */
[----:B------:R-:W-:-:S06]  /*0e50*/  IMAD.X R17, RZ, RZ, R17, P0 ;  /* 0x000000ffff117224 */ /* 0x000fcc00000e0611 */
[----:B------:R-:W-:Y:S05]  /*0e60*/  @P6 BRA `(.L_x_18) ;  /* 0xfffffff000e06947 */ /* 0x000fea000383ffff */
[----:B------:R-:W-:Y:S05]  /*0e70*/  BSYNC.RECONVERGENT B6 ;  /* 0x0000000000067941 */ /* 0x000fea0003800200 */
.L_x_1:
[----:B------:R-:W-:Y:S01]  /*0e80*/  UISETP.NE.AND UP0, UPT, UR38, URZ, UPT ;  /* 0x000000ff2600728c */ /* 0x000fe2000bf05270 */
[----:B------:R-:W-:Y:S08]  /*0e90*/  BSSY.RECONVERGENT B6, `(.L_x_0) ;  /* 0x00000bd000067945 */ /* 0x000ff00003800200 */
[----:B------:R-:W-:Y:S05]  /*0ea0*/  BRA.U !UP0, `(.L_x_19) ;  /* 0x0000000908ec7547 */ /* 0x000fea000b800000 */
[----:B------:R-:W1:Y:S01]  /*0eb0*/  LDC R23, c[0x0][0x388] ;  /* 0x0000e200ff177b82 */ /* 0x000e620000000800 */
[----:B------:R-:W-:Y:S01]  /*0ec0*/  UISETP.GE.U32.AND UP0, UPT, UR38, 0x8, UPT ;  /* 0x000000082600788c */ /* 0x000fe2000bf06070 */
[----:B-1----:R-:W-:-:S08]  /*0ed0*/  LOP3.LUT R23, R23, 0x7, RZ, 0xc0, !PT ;  /* 0x0000000717177812 */ /* 0x002fd000078ec0ff */
[----:B------:R-:W-:Y:S05]  /*0ee0*/  BRA.U !UP0, `(.L_x_20) ;  /* 0x0000000508907547 */ /* 0x000fea000b800000 */
[----:B------:R-:W1:Y:S01]  /*0ef0*/  LDC.64 R16, c[0x0][0x380] ;  /* 0x0000e000ff107b82 */ /* 0x000e620000000a00 */
[----:B------:R-:W-:Y:S01]  /*0f00*/  MOV R22, 0x0 ;  /* 0x0000000000167802 */ /* 0x000fe20000000f00 */
[----:B------:R-:W2:Y:S01]  /*0f10*/  LDCU.64 UR4, c[0x4][0x18] ;  /* 0x01000300ff0477ac */ /* 0x000ea20008000a00 */
[----:B-1----:R-:W-:-:S05]  /*0f20*/  IMAD.WIDE.U32 R16, R19, 0x2, R16 ;  /* 0x0000000213107825 */ /* 0x002fca00078e0010 */
[----:B0-----:R-:W3:Y:S01]  /*0f30*/  LDG.E.U16 R0, desc[UR36][R16.64] ;  /* 0x0000002410007981 */ /* 0x001ee2000c1e1500 */
[----:B------:R0:W1:Y:S01]  /*0f40*/  LDC.64 R8, c[0x4][R22] ;  /* 0x0100000016087b82 */ /* 0x0000620000000a00 */
[----:B--2---:R-:W-:Y:S01]  /*0f50*/  MOV R4, UR4 ;  /* 0x0000000400047c02 */ /* 0x004fe20008000f00 */
[----:B------:R-:W-:Y:S01]  /*0f60*/  IMAD.U32 R5, RZ, RZ, UR5 ;  /* 0x00000005ff057e24 */ /* 0x000fe2000f8e00ff */
[----:B------:R-:W-:Y:S01]  /*0f70*/  MOV R6, R18 ;  /* 0x0000001200067202 */ /* 0x000fe20000000f00 */
[----:B------:R-:W-:Y:S02]  /*0f80*/  IMAD.MOV.U32 R7, RZ, RZ, R2 ;  /* 0x000000ffff077224 */ /* 0x000fe400078e0002 */
[----:B---3--:R-:W-:-:S04]  /*0f90*/  HADD2.F32 R0, -RZ, R0.H0_H0 ;  /* 0x20000000ff007230 */ /* 0x008fc80000004100 */
[----:B------:R-:W2:Y:S02]  /*0fa0*/  F2F.F64.F32 R10, R0 ;  /* 0x00000000000a7310 */ /* 0x000ea40000201800 */
[----:B-12---:R0:W-:Y:S02]  /*0fb0*/  STL.64 [R1], R10 ;  /* 0x0000000a01007387 */ /* 0x0061e40000100a00 */
[----:B------:R-:W-:-:S07]  /*0fc0*/  LEPC R20, `(.L_x_21) ;  /* 0x000000001014794e */ /* 0x000fce0000000000 */
[----:B0-----:R-:W-:Y:S05]  /*0fd0*/  CALL.ABS.NOINC R8 ;  /* 0x0000000008007343 */ /* 0x001fea0003c00000 */
.L_x_21:
[----:B------:R-:W2:Y:S01]  /*0fe0*/  LDG.E.U16 R0, desc[UR36][R16.64+0x2] ;  /* 0x0000022410007981 */ /* 0x000ea2000c1e1500 */
[----:B------:R0:W1:Y:S01]  /*0ff0*/  LDC.64 R8, c[0x4][R22] ;  /* 0x0100000016087b82 */ /* 0x0000620000000a00 */
[----:B------:R-:W3:Y:S01]  /*1000*/  LDCU.64 UR4, c[0x4][0x18] ;  /* 0x01000300ff0477ac */ /* 0x000ee20008000a00 */
[----:B------:R-:W-:Y:S01]  /*1010*/  MOV R6, R18 ;  /* 0x0000001200067202 */ /* 0x000fe20000000f00 */
[----:B------:R-:W-:Y:S01]  /*1020*/  IMAD.MOV.U32 R7, RZ, RZ, R2 ;  /* 0x000000ffff077224 */ /* 0x000fe200078e0002 */
[----:B---3--:R-:W-:Y:S01]  /*1030*/  MOV R4, UR4 ;  /* 0x0000000400047c02 */ /* 0x008fe20008000f00 */
[----:B------:R-:W-:Y:S02]  /*1040*/  IMAD.U32 R5, RZ, RZ, UR5 ;  /* 0x00000005ff057e24 */ /* 0x000fe4000f8e00ff */
[----:B--2---:R-:W-:-:S04]  /*1050*/  HADD2.F32 R0, -RZ, R0.H0_H0 ;  /* 0x20000000ff007230 */ /* 0x004fc80000004100 */
[----:B------:R-:W2:Y:S02]  /*1060*/  F2F.F64.F32 R10, R0 ;  /* 0x00000000000a7310 */ /* 0x000ea40000201800 */
[----:B-12---:R0:W-:Y:S02]  /*1070*/  STL.64 [R1], R10 ;  /* 0x0000000a01007387 */ /* 0x0061e40000100a00 */
[----:B------:R-:W-:-:S07]  /*1080*/  LEPC R20, `(.L_x_22) ;  /* 0x000000001014794e */ /* 0x000fce0000000000 */
[----:B0-----:R-:W-:Y:S05]  /*1090*/  CALL.ABS.NOINC R8 ;  /* 0x0000000008007343 */ /* 0x001fea0003c00000 */
.L_x_22:
        /* <DEDUP_REMOVED lines=12> */
.L_x_23:
        /* <DEDUP_REMOVED lines=12> */
.L_x_24:
        /* <DEDUP_REMOVED lines=12> */
.L_x_25:
        /* <DEDUP_REMOVED lines=12> */
.L_x_26:
        /* <DEDUP_REMOVED lines=12> */
.L_x_27:
        /* <DEDUP_REMOVED lines=12> */
.L_x_28:
[----:B------:R-:W-:-:S07]  /*1520*/  IADD3 R19, PT, PT, R19, 0x8, RZ ;  /* 0x0000000813137810 */ /* 0x000fce0007ffe0ff */
.L_x_20:
[----:B------:R-:W-:-:S13]  /*1530*/  ISETP.NE.AND P0, PT, R23, RZ, PT ;  /* 0x000000ff1700720c */ /* 0x000fda0003f05270 */
[----:B------:R-:W-:Y:S05]  /*1540*/  @!P0 BRA `(.L_x_19) ;  /* 0x0000000400448947 */ /* 0x000fea0003800000 */
[----:B------:R-:W1:Y:S01]  /*1550*/  LDC R0, c[0x0][0x388] ;  /* 0x0000e200ff007b82 */ /* 0x000e620000000800 */
[----:B------:R-:W-:Y:S02]  /*1560*/  ISETP.GE.U32.AND P0, PT, R23, 0x4, PT ;  /* 0x000000041700780c */ /* 0x000fe40003f06070 */
[----:B-1----:R-:W-:-:S11]  /*1570*/  LOP3.LUT R23, R0, 0x3, RZ, 0xc0, !PT ;  /* 0x0000000300177812 */ /* 0x002fd600078ec0ff */
[----:B------:R-:W-:Y:S05]  /*1580*/  @!P0 BRA `(.L_x_29) ;  /* 0x0000000000d08947 */ /* 0x000fea0003800000 */
[----:B------:R-:W1:Y:S01]  /*1590*/  LDC.64 R16, c[0x0][0x380] ;  /* 0x0000e000ff107b82 */ /* 0x000e620000000a00 */
[----:B------:R-:W-:Y:S01]  /*15a0*/  MOV R22, 0x0 ;  /* 0x0000000000167802 */ /* 0x000fe20000000f00 */
[----:B------:R-:W2:Y:S01]  /*15b0*/  LDCU.64 UR4, c[0x4][0x18] ;  /* 0x01000300ff0477ac */ /* 0x000ea20008000a00 */
[----:B-1----:R-:W-:-:S05]  /*15c0*/  IMAD.WIDE.U32 R16, R19, 0x2, R16 ;  /* 0x0000000213107825 */ /* 0x002fca00078e0010 */
[----:B0-----:R-:W3:Y:S01]  /*15d0*/  LDG.E.U16 R0, desc[UR36][R16.64] ;  /* 0x0000002410007981 */ /* 0x001ee2000c1e1500 */
[----:B------:R0:W1:Y:S01]  /*15e0*/  LDC.64 R8, c[0x4][R22] ;  /* 0x0100000016087b82 */ /* 0x0000620000000a00 */
[----:B--2---:R-:W-:Y:S01]  /*15f0*/  IMAD.U32 R4, RZ, RZ, UR4 ;  /* 0x00000004ff047e24 */ /* 0x004fe2000f8e00ff */
[----:B------:R-:W-:Y:S01]  /*1600*/  MOV R5, UR5 ;  /* 0x0000000500057c02 */ /* 0x000fe20008000f00 */
[----:B------:R-:W-:Y:S01]  /*1610*/  IMAD.MOV.U32 R6, RZ, RZ, R18 ;  /* 0x000000ffff067224 */ /* 0x000fe200078e0012 */
[----:B------:R-:W-:Y:S01]  /*1620*/  MOV R7, R2 ;  /* 0x0000000200077202 */ /* 0x000fe20000000f00 */
[----:B---3--:R-:W-:-:S04]  /*1630*/  HADD2.F32 R0, -RZ, R0.H0_H0 ;  /* 0x20000000ff007230 */ /* 0x008fc80000004100 */
[----:B------:R-:W2:Y:S02]  /*1640*/  F2F.F64.F32 R10, R0 ;  /* 0x00000000000a7310 */ /* 0x000ea40000201800 */
[----:B-12---:R0:W-:Y:S02]  /*1650*/  STL.64 [R1], R10 ;  /* 0x0000000a01007387 */ /* 0x0061e40000100a00 */
[----:B------:R-:W-:-:S07]  /*1660*/  LEPC R20, `(.L_x_30) ;  /* 0x000000001014794e */ /* 0x000fce0000000000 */
[----:B0-----:R-:W-:Y:S05]  /*1670*/  CALL.ABS.NOINC R8 ;  /* 0x0000000008007343 */ /* 0x001fea0003c00000 */
.L_x_30:
        /* <DEDUP_REMOVED lines=12> */
.L_x_31:
        /* <DEDUP_REMOVED lines=12> */
.L_x_32:
        /* <DEDUP_REMOVED lines=12> */
.L_x_33:
[----:B------:R-:W-:-:S07]  /*18c0*/  VIADD R19, R19, 0x4 ;  /* 0x0000000413137836 */ /* 0x000fce0000000000 */
.L_x_29:
[----:B------:R-:W-:-:S13]  /*18d0*/  ISETP.NE.AND P0, PT, R23, RZ, PT ;  /* 0x000000ff1700720c */ /* 0x000fda0003f05270 */
[----:B------:R-:W-:Y:S05]  /*18e0*/  @!P0 BRA `(.L_x_19) ;  /* 0x00000000005c8947 */ /* 0x000fea0003800000 */
[----:B------:R-:W1:Y:S01]  /*18f0*/  LDC.64 R16, c[0x0][0x380] ;  /* 0x0000e000ff107b82 */ /* 0x000e620000000a00 */
[----:B------:R-:W-:Y:S01]  /*1900*/  IADD3 R23, PT, PT, -R23, RZ, RZ ;  /* 0x000000ff17177210 */ /* 0x000fe20007ffe1ff */
[----:B-1----:R-:W-:-:S07]  /*1910*/  IMAD.WIDE.U32 R16, R19, 0x2, R16 ;  /* 0x0000000213107825 */ /* 0x002fce00078e0010 */
.L_x_35:
[----:B0-----:R-:W2:Y:S01]  /*1920*/  LDG.E.U16 R0, desc[UR36][R16.64] ;  /* 0x0000002410007981 */ /* 0x001ea2000c1e1500 */
[----:B------:R-:W-:Y:S01]  /*1930*/  MOV R8, 0x0 ;  /* 0x0000000000087802 */ /* 0x000fe20000000f00 */
[----:B------:R-:W0:Y:S01]  /*1940*/  LDCU.64 UR4, c[0x4][0x18] ;  /* 0x01000300ff0477ac */ /* 0x000e220008000a00 */
[----:B------:R-:W-:Y:S01]  /*1950*/  VIADD R23, R23, 0x1 ;  /* 0x0000000117177836 */ /* 0x000fe20000000000 */
[----:B------:R-:W-:Y:S01]  /*1960*/  MOV R6, R18 ;  /* 0x0000001200067202 */ /* 0x000fe20000000f00 */
[----:B------:R-:W-:Y:S02]  /*1970*/  IMAD.MOV.U32 R7, RZ, RZ, R2 ;  /* 0x000000ffff077224 */ /* 0x000fe400078e0002 */
[----:B------:R-:W1:Y:S01]  /*1980*/  LDC.64 R8, c[0x4][R8] ;  /* 0x0100000008087b82 */ /* 0x000e620000000a00 */
[----:B------:R-:W-:Y:S02]  /*1990*/  ISETP.NE.AND P0, PT, R23, RZ, PT ;  /* 0x000000ff1700720c */ /* 0x000fe40003f05270 */
[----:B0-----:R-:W-:Y:S01]  /*19a0*/  MOV R4, UR4 ;  /* 0x0000000400047c02 */ /* 0x001fe20008000f00 */
[----:B------:R-:W-:-:S02]  /*19b0*/  IMAD.U32 R5, RZ, RZ, UR5 ;  /* 0x00000005ff057e24 */ /* 0x000fc4000f8e00ff */
[----:B--2---:R-:W-:-:S04]  /*19c0*/  HADD2.F32 R0, -RZ, R0.H0_H0 ;  /* 0x20000000ff007230 */ /* 0x004fc80000004100 */
[----:B------:R0:W2:Y:S02]  /*19d0*/  F2F.F64.F32 R10, R0 ;  /* 0x00000000000a7310 */ /* 0x0000a40000201800 */
[----:B0-----:R-:W-:Y:S01]  /*19e0*/  P2R R0, PR, RZ, 0x1 ;  /* 0x00000001ff007803 */ /* 0x001fe20000000000 */
[----:B-12---:R0:W-:Y:S06]  /*19f0*/  STL.64 [R1], R10 ;  /* 0x0000000a01007387 */ /* 0x0061ec0000100a00 */
[----:B------:R-:W-:-:S07]  /*1a00*/  LEPC R20, `(.L_x_34) ;  /* 0x000000001014794e */ /* 0x000fce0000000000 */
[----:B0-----:R-:W-:Y:S05]  /*1a10*/  CALL.ABS.NOINC R8 ;  /* 0x0000000008007343 */ /* 0x001fea0003c00000 */
.L_x_34:
[----:B------:R-:W-:Y:S02]  /*1a20*/  ISETP.NE.AND P6, PT, R23, RZ, PT ;  /* 0x000000ff1700720c */ /* 0x000fe40003fc5270 */
[----:B------:R-:W-:-:S04]  /*1a30*/  IADD3 R16, P0, PT, R16, 0x2, RZ ;  /* 0x0000000210107810 */ /* 0x000fc80007f1e0ff */
[----:B------:R-:W-:-:S07]  /*1a40*/  IADD3.X R17, PT, PT, RZ, R17, RZ, P0, !PT ;  /* 0x00000011ff117210 */ /* 0x000fce00007fe4ff */
[----:B------:R-:W-:Y:S05]  /*1a50*/  @P6 BRA `(.L_x_35) ;  /* 0xfffffffc00b06947 */ /* 0x000fea000383ffff */
.L_x_19:
[----:B0-----:R-:W-:Y:S05]  /*1a60*/  BSYNC.RECONVERGENT B6 ;  /* 0x0000000000067941 */ /* 0x001fea0003800200 */
.L_x_0:
[----:B------:R-:W-:Y:S01]  /*1a70*/  MOV R0, 0x0 ;  /* 0x0000000000007802 */ /* 0x000fe20000000f00 */
[----:B------:R-:W0:Y:S01]  /*1a80*/  LDCU.64 UR4, c[0x4][0x20] ;  /* 0x01000400ff0477ac */ /* 0x000e220008000a00 */
[----:B------:R-:W-:Y:S02]  /*1a90*/  CS2R R6, SRZ ;  /* 0x0000000000067805 */ /* 0x000fe4000001ff00 */
[----:B------:R1:W2:Y:S01]  /*1aa0*/  LDC.64 R2, c[0x4][R0] ;  /* 0x0100000000027b82 */ /* 0x0002a20000000a00 */
[----:B0-----:R-:W-:Y:S01]  /*1ab0*/  IMAD.U32 R4, RZ, RZ, UR4 ;  /* 0x00000004ff047e24 */ /* 0x001fe2000f8e00ff */
[----:B-1----:R-:W-:-:S07]  /*1ac0*/  MOV R5, UR5 ;  /* 0x0000000500057c02 */ /* 0x002fce0008000f00 */
[----:B------:R-:W-:-:S07]  /*1ad0*/  LEPC R20, `(.L_x_36) ;  /* 0x000000001014794e */ /* 0x000fce0000000000 */
[----:B--2---:R-:W-:Y:S05]  /*1ae0*/  CALL.ABS.NOINC R2 ;  /* 0x0000000002007343 */ /* 0x004fea0003c00000 */
.L_x_36:
[----:B------:R-:W-:Y:S05]  /*1af0*/  EXIT ;  /* 0x000000000000794d */ /* 0x000fea0003800000 */
.L_x_37:
[----:B------:R-:W-:-:S00]  /*1b00*/  BRA `(.L_x_37) ;  /* 0xfffffffc00fc7947 */ /* 0x000fc0000383ffff */
[----:B------:R-:W-:-:S00]  /*1b10*/  NOP ;  /* 0x0000000000007918 */ /* 0x000fc00000000000 */
        /* <DEDUP_REMOVED lines=14> */
.L_x_180:


//--------------------- .text._Z11print_floatPfi  --------------------------
	.section	.text._Z11print_floatPfi,"ax",@progbits
	.align	128
        .global         _Z11print_floatPfi
        .type           _Z11print_floatPfi,@function
        .size           _Z11print_floatPfi,(.L_x_181 - _Z11print_floatPfi)
        .other          _Z11print_floatPfi,@"STO_CUDA_ENTRY STV_DEFAULT"
_Z11print_floatPfi:
.text._Z11print_floatPfi:
        /* <DEDUP_REMOVED lines=17> */
[----:B------:R-:W-:Y:S01]  /*0110*/  IMAD.MOV.U32 R19, RZ, RZ, RZ ;  /* 0x000000ffff137224 */ /* 0x000fe200078e00ff */
[----:B------:R-:W0:Y:S01]  /*0120*/  LDCU.64 UR36, c[0x0][0x358] ;  /* 0x00006b00ff2477ac */ /* 0x000e220008000a00 */
[----:B------:R-:W-:-:S06]  /*0130*/  ULOP3.LUT UR38, UR4, 0xf, URZ, 0xc0, !UPT ;  /* 0x0000000f04267892 */ /* 0x000fcc000f8ec0ff */
[----:B------:R-:W-:Y:S06]  /*0140*/  BRA.U !UP0, `(.L_x_39) ;  /* 0x0000000d080c7547 */ /* 0x000fec000b800000 */
[----:B------:R-:W1:Y:S01]  /*0150*/  LDCU.64 UR6, c[0x0][0x380] ;  /* 0x00007000ff0677ac */ /* 0x000e620008000a00 */
[----:B------:R-:W-:Y:S01]  /*0160*/  BSSY.RECONVERGENT B6, `(.L_x_39) ;  /* 0x00000c1000067945 */ /* 0x000fe20003800200 */
[----:B------:R-:W-:-:S04]  /*0170*/  ULOP3.LUT UR4, UR4, 0x7ffffff0, URZ, 0xc0, !UPT ;  /* 0x7ffffff004047892 */ /* 0x000fc8000f8ec0ff */
[----:B------:R-:W-:Y:S02]  /*0180*/  UIADD3 UR8, UPT, UPT, -UR4, URZ, URZ ;  /* 0x000000ff04087290 */ /* 0x000fe4000fffe1ff */
[----:B------:R-:W-:-:S04]  /*0190*/  MOV R19, UR4 ;  /* 0x0000000400137c02 */ /* 0x000fc80008000f00 */
[----:B------:R-:W-:Y:S01]  /*01a0*/  IMAD.U32 R23, RZ, RZ, UR8 ;  /* 0x00000008ff177e24 */ /* 0x000fe2000f8e00ff */
[----:B-1----:R-:W-:-:S04]  /*01b0*/  UIADD3 UR5, UP0, UPT, UR6, 0x20, URZ ;  /* 0x0000002006057890 */ /* 0x002fc8000ff1e0ff */
[----:B------:R-:W-:Y:S02]  /*01c0*/  UIADD3.X UR6, UPT, UPT, URZ, UR7, URZ, UP0, !UPT ;  /* 0x00000007ff067290 */ /* 0x000fe400087fe4ff */
[----:B------:R-:W-:-:S04]  /*01d0*/  IMAD.U32 R16, RZ, RZ, UR5 ;  /* 0x00000005ff107e24 */ /* 0x000fc8000f8e00ff */
[----:B------:R-:W-:-:S07]  /*01e0*/  IMAD.U32 R17, RZ, RZ, UR6 ;  /* 0x00000006ff117e24 */ /* 0x000fce000f8e00ff */
.L_x_56:
[----:B0-----:R-:W2:Y:S01]  /*01f0*/  LDG.E R0, desc[UR36][R16.64+-0x20] ;  /* 0xffffe02410007981 */ /* 0x001ea2000c1e1900 */
[----:B------:R-:W-:Y:S01]  /*0200*/  MOV R22, 0x0 ;  /* 0x0000000000167802 */ /* 0x000fe20000000f00 */
[----:B------:R-:W0:Y:S01]  /*0210*/  LDCU.64 UR4, c[0x4][0x18] ;  /* 0x01000300ff0477ac */ /* 0x000e220008000a00 */
[----:B------:R-:W-:Y:S01]  /*0220*/  IADD3 R23, PT, PT, R23, 0x10, RZ ;  /* 0x0000001017177810 */ /* 0x000fe20007ffe0ff */
[----:B------:R-:W-:Y:S01]  /*0230*/  IMAD.MOV.U32 R7, RZ, RZ, R2 ;  /* 0x000000ffff077224 */ /* 0x000fe200078e0002 */
[----:B------:R1:W3:Y:S01]  /*0240*/  LDC.64 R8, c[0x4][R22] ;  /* 0x0100000016087b82 */ /* 0x0002e20000000a00 */
[----:B------:R-:W-:Y:S02]  /*0250*/  MOV R6, R18 ;  /* 0x0000001200067202 */ /* 0x000fe40000000f00 */
[----:B------:R-:W-:-:S04]  /*0260*/  ISETP.NE.AND P0, PT, R23, RZ, PT ;  /* 0x000000ff1700720c */ /* 0x000fc80003f05270 */
[----:B------:R-:W-:Y:S01]  /*0270*/  P2R R24, PR, RZ, 0x1 ;  /* 0x00000001ff187803 */ /* 0x000fe20000000000 */
[----:B0-----:R-:W-:Y:S02]  /*0280*/  IMAD.U32 R4, RZ, RZ, UR4 ;  /* 0x00000004ff047e24 */ /* 0x001fe4000f8e00ff */
[----:B------:R-:W-:Y:S01]  /*0290*/  IMAD.U32 R5, RZ, RZ, UR5 ;  /* 0x00000005ff057e24 */ /* 0x000fe2000f8e00ff */
[----:B--2---:R-:W0:Y:S02]  /*02a0*/  F2F.F64.F32 R10, R0 ;  /* 0x00000000000a7310 */ /* 0x004e240000201800 */
[----:B0--3--:R1:W-:Y:S04]  /*02b0*/  STL.64 [R1], R10 ;  /* 0x0000000a01007387 */ /* 0x0093e80000100a00 */
[----:B------:R-:W-:-:S07]  /*02c0*/  LEPC R20, `(.L_x_40) ;  /* 0x000000001014794e */ /* 0x000fce0000000000 */
[----:B-1----:R-:W-:Y:S05]  /*02d0*/  CALL.ABS.NOINC R8 ;  /* 0x0000000008007343 */ /* 0x002fea0003c00000 */
.L_x_40:
[----:B------:R-:W2:Y:S01]  /*02e0*/  LDG.E R0, desc[UR36][R16.64+-0x1c] ;  /* 0xffffe42410007981 */ /* 0x000ea2000c1e1900 */
[----:B------:R0:W1:Y:S01]  /*02f0*/  LDC.64 R8, c[0x4][R22] ;  /* 0x0100000016087b82 */ /* 0x0000620000000a00 */
[----:B------:R-:W3:Y:S01]  /*0300*/  LDCU.64 UR4, c[0x4][0x18] ;  /* 0x01000300ff0477ac */ /* 0x000ee20008000a00 */
[----:B------:R-:W-:Y:S02]  /*0310*/  IMAD.MOV.U32 R6, RZ, RZ, R18 ;  /* 0x000000ffff067224 */ /* 0x000fe400078e0012 */
[----:B------:R-:W-:Y:S02]  /*0320*/  IMAD.MOV.U32 R7, RZ, RZ, R2 ;  /* 0x000000ffff077224 */ /* 0x000fe400078e0002 */
[----:B---3--:R-:W-:Y:S01]  /*0330*/  IMAD.U32 R4, RZ, RZ, UR4 ;  /* 0x00000004ff047e24 */ /* 0x008fe2000f8e00ff */
[----:B------:R-:W-:Y:S01]  /*0340*/  MOV R5, UR5 ;  /* 0x0000000500057c02 */ /* 0x000fe20008000f00 */
[----:B--2---:R-:W2:Y:S02]  /*0350*/  F2F.F64.F32 R10, R0 ;  /* 0x00000000000a7310 */ /* 0x004ea40000201800 */
[----:B-12---:R0:W-:Y:S04]  /*0360*/  STL.64 [R1], R10 ;  /* 0x0000000a01007387 */ /* 0x0061e80000100a00 */
[----:B------:R-:W-:-:S07]  /*0370*/  LEPC R20, `(.L_x_41) ;  /* 0x000000001014794e */ /* 0x000fce0000000000 */
[----:B0-----:R-:W-:Y:S05]  /*0380*/  CALL.ABS.NOINC R8 ;  /* 0x0000000008007343 */ /* 0x001fea0003c00000 */
.L_x_41:
[----:B------:R-:W2:Y:S01]  /*0390*/  LDG.E R0, desc[UR36][R16.64+-0x18] ;  /* 0xffffe82410007981 */ /* 0x000ea2000c1e1900 */
[----:B------:R0:W1:Y:S01]  /*03a0*/  LDC.64 R8, c[0x4][R22] ;  /* 0x0100000016087b82 */ /* 0x0000620000000a00 */
[----:B------:R-:W3:Y:S01]  /*03b0*/  LDCU.64 UR4, c[0x4][0x18] ;  /* 0x01000300ff0477ac */ /* 0x000ee20008000a00 */
[----:B------:R-:W-:Y:S01]  /*03c0*/  IMAD.MOV.U32 R6, RZ, RZ, R18 ;  /* 0x000000ffff067224 */ /* 0x000fe200078e0012 */
[----:B------:R-:W-:Y:S02]  /*03d0*/  MOV R7, R2 ;  /* 0x0000000200077202 */ /* 0x000fe40000000f00 */
[----:B---3--:R-:W-:Y:S01]  /*03e0*/  MOV R4, UR4 ;  /* 0x0000000400047c02 */ /* 0x008fe20008000f00 */
[----:B------:R-:W-:Y:S01]  /*03f0*/  IMAD.U32 R5, RZ, RZ, UR5 ;  /* 0x00000005ff057e24 */ /* 0x000fe2000f8e00ff */
[----:B--2---:R-:W2:Y:S02]  /*0400*/  F2F.F64.F32 R10, R0 ;  /* 0x00000000000a7310 */ /* 0x004ea40000201800 */
[----:B-12---:R0:W-:Y:S04]  /*0410*/  STL.64 [R1], R10 ;  /* 0x0000000a01007387 */ /* 0x0061e80000100a00 */
[----:B------:R-:W-:-:S07]  /*0420*/  LEPC R20, `(.L_x_42) ;  /* 0x000000001014794e */ /* 0x000fce0000000000 */
[----:B0-----:R-:W-:Y:S05]  /*0430*/  CALL.ABS.NOINC R8 ;  /* 0x0000000008007343 */ /* 0x001fea0003c00000 */
.L_x_42:
[----:B------:R-:W2:Y:S01]  /*0440*/  LDG.E R0, desc[UR36][R16.64+-0x14] ;  /* 0xffffec2410007981 */ /* 0x000ea2000c1e1900 */
[----:B------:R0:W1:Y:S01]  /*0450*/  LDC.64 R8, c[0x4][R22] ;  /* 0x0100000016087b82 */ /* 0x0000620000000a00 */
[----:B------:R-:W3:Y:S01]  /*0460*/  LDCU.64 UR4, c[0x4][0x18] ;  /* 0x01000300ff0477ac */ /* 0x000ee20008000a00 */
[----:B------:R-:W-:Y:S01]  /*0470*/  MOV R6, R18 ;  /* 0x0000001200067202 */ /* 0x000fe20000000f00 */
[----:B------:R-:W-:Y:S02]  /*0480*/  IMAD.MOV.U32 R7, RZ, RZ, R2 ;  /* 0x000000ffff077224 */ /* 0x000fe400078e0002 */
[----:B---3--:R-:W-:Y:S02]  /*0490*/  IMAD.U32 R4, RZ, RZ, UR4 ;  /* 0x00000004ff047e24 */ /* 0x008fe4000f8e00ff */
[----:B------:R-:W-:Y:S01]  /*04a0*/  IMAD.U32 R5, RZ, RZ, UR5 ;  /* 0x00000005ff057e24 */ /* 0x000fe2000f8e00ff */
[----:B--2---:R-:W2:Y:S02]  /*04b0*/  F2F.F64.F32 R10, R0 ;  /* 0x00000000000a7310 */ /* 0x004ea40000201800 */
[----:B-12---:R0:W-:Y:S04]  /*04c0*/  STL.64 [R1], R10 ;  /* 0x0000000a01007387 */ /* 0x0061e80000100a00 */
[----:B------:R-:W-:-:S07]  /*04d0*/  LEPC R20, `(.L_x_43) ;  /* 0x000000001014794e */ /* 0x000fce0000000000 */
[----:B0-----:R-:W-:Y:S05]  /*04e0*/  CALL.ABS.NOINC R8 ;  /* 0x0000000008007343 */ /* 0x001fea0003c00000 */
.L_x_43:
        /* <DEDUP_REMOVED lines=11> */
.L_x_44:
        /* <DEDUP_REMOVED lines=11> */
.L_x_45:
        /* <DEDUP_REMOVED lines=11> */
.L_x_46:
        /* <DEDUP_REMOVED lines=11> */
.L_x_47:
        /* <DEDUP_REMOVED lines=11> */
.L_x_48:
        /* <DEDUP_REMOVED lines=11> */
.L_x_49:
        /* <DEDUP_REMOVED lines=11> */
.L_x_50:
        /* <DEDUP_REMOVED lines=11> */
.L_x_51:
        /* <DEDUP_REMOVED lines=11> */
.L_x_52:
        /* <DEDUP_REMOVED lines=11> */
.L_x_53:
        /* <DEDUP_REMOVED lines=11> */
.L_x_54:
        /* <DEDUP_REMOVED lines=11> */
.L_x_55:
[----:B------:R-:W-:Y:S02]  /*0d30*/  ISETP.NE.AND P6, PT, R24, RZ, PT ;  /* 0x000000ff1800720c */ /* 0x000fe40003fc5270 */
[----:B------:R-:W-:-:S05]  /*0d40*/  IADD3 R16, P0, PT, R16, 0x40, RZ ;  /* 0x0000004010107810 */ /* 0x000fca0007f1e0ff */
[----:B------:R-:W-:-:S06]  /*0d50*/  IMAD.X R17, RZ, RZ, R17, P0 ;  /* 0x000000ffff117224 */ /* 0x000fcc00000e0611 */
[----:B------:R-:W-:Y:S05]  /*0d60*/  @P6 BRA `(.L_x_56) ;  /* 0xfffffff400206947 */ /* 0x000fea000383ffff */
[----:B------:R-:W-:Y:S05]  /*0d70*/  BSYNC.RECONVERGENT B6 ;  /* 0x0000000000067941 */ /* 0x000fea0003800200 */
.L_x_39:
        /* <DEDUP_REMOVED lines=11> */
[----:B0-----:R-:W3:Y:S01]  /*0e30*/  LDG.E R0, desc[UR36][R16.64] ;  /* 0x0000002410007981 */ /* 0x001ee2000c1e1900 */
[----:B------:R0:W1:Y:S01]  /*0e40*/  LDC.64 R8, c[0x4][R22] ;  /* 0x0100000016087b82 */ /* 0x0000620000000a00 */
[----:B--2---:R-:W-:Y:S01]  /*0e50*/  MOV R4, UR4 ;  /* 0x0000000400047c02 */ /* 0x004fe20008000f00 */
[----:B------:R-:W-:Y:S01]  /*0e60*/  IMAD.U32 R5, RZ, RZ, UR5 ;  /* 0x00000005ff057e24 */ /* 0x000fe2000f8e00ff */
[----:B------:R-:W-:Y:S01]  /*0e70*/  MOV R7, R2 ;  /* 0x0000000200077202 */ /* 0x000fe20000000f00 */
[----:B------:R-:W-:Y:S01]  /*0e80*/  IMAD.MOV.U32 R6, RZ, RZ, R18 ;  /* 0x000000ffff067224 */ /* 0x000fe200078e0012 */
[----:B---3--:R-:W2:Y:S02]  /*0e90*/  F2F.F64.F32 R10, R0 ;  /* 0x00000000000a7310 */ /* 0x008ea40000201800 */
[----:B-12---:R0:W-:Y:S04]  /*0ea0*/  STL.64 [R1], R10 ;  /* 0x0000000a01007387 */ /* 0x0061e80000100a00 */
[----:B------:R-:W-:-:S07]  /*0eb0*/  LEPC R20, `(.L_x_59) ;  /* 0x000000001014794e */ /* 0x000fce0000000000 */
[----:B0-----:R-:W-:Y:S05]  /*0ec0*/  CALL.ABS.NOINC R8 ;  /* 0x0000000008007343 */ /* 0x001fea0003c00000 */
.L_x_59:
        /* <DEDUP_REMOVED lines=11> */
.L_x_60:
        /* <DEDUP_REMOVED lines=11> */
.L_x_61:
        /* <DEDUP_REMOVED lines=11> */
.L_x_62:
        /* <DEDUP_REMOVED lines=11> */
.L_x_63:
        /* <DEDUP_REMOVED lines=11> */
.L_x_64:
        /* <DEDUP_REMOVED lines=11> */
.L_x_65:
        /* <DEDUP_REMOVED lines=11> */
.L_x_66:
[----:B------:R-:W-:-:S07]  /*13a0*/  VIADD R19, R19, 0x8 ;  /* 0x0000000813137836 */ /* 0x000fce0000000000 */
.L_x_58:
        /* <DEDUP_REMOVED lines=20> */
.L_x_68:
        /* <DEDUP_REMOVED lines=11> */
.L_x_69:
        /* <DEDUP_REMOVED lines=11> */
.L_x_70:
        /* <DEDUP_REMOVED lines=11> */
.L_x_71:
[----:B------:R-:W-:-:S07]  /*1700*/  VIADD R19, R19, 0x4 ;  /* 0x0000000413137836 */ /* 0x000fce0000000000 */
.L_x_67:
[----:B------:R-:W-:-:S13]  /*1710*/  ISETP.NE.AND P0, PT, R23, RZ, PT ;  /* 0x000000ff1700720c */ /* 0x000fda0003f05270 */
[----:B------:R-:W-:Y:S05]  /*1720*/  @!P0 BRA `(.L_x_57) ;  /* 0x0000000000588947 */ /* 0x000fea0003800000 */
[----:B------:R-:W1:Y:S01]  /*1730*/  LDC.64 R16, c[0x0][0x380] ;  /* 0x0000e000ff107b82 */ /* 0x000e620000000a00 */
[----:B------:R-:W-:Y:S02]  /*1740*/  IMAD.MOV R23, RZ, RZ, -R23 ;  /* 0x000000ffff177224 */ /* 0x000fe400078e0a17 */
[----:B-1----:R-:W-:-:S07]  /*1750*/  IMAD.WIDE.U32 R16, R19, 0x4, R16 ;  /* 0x0000000413107825 */ /* 0x002fce00078e0010 */
.L_x_73:
[----:B0-----:R-:W2:Y:S01]  /*1760*/  LDG.E R0, desc[UR36][R16.64] ;  /* 0x0000002410007981 */ /* 0x001ea2000c1e1900 */
[----:B------:R-:W-:Y:S01]  /*1770*/  MOV R8, 0x0 ;  /* 0x0000000000087802 */ /* 0x000fe20000000f00 */
[----:B------:R-:W0:Y:S01]  /*1780*/  LDCU.64 UR4, c[0x4][0x18] ;  /* 0x01000300ff0477ac */ /* 0x000e220008000a00 */
[----:B------:R-:W-:Y:S01]  /*1790*/  IADD3 R23, PT, PT, R23, 0x1, RZ ;  /* 0x0000000117177810 */ /* 0x000fe20007ffe0ff */
[----:B------:R-:W-:Y:S01]  /*17a0*/  IMAD.MOV.U32 R7, RZ, RZ, R2 ;  /* 0x000000ffff077224 */ /* 0x000fe200078e0002 */
[----:B------:R-:W-:Y:S02]  /*17b0*/  MOV R6, R18 ;  /* 0x0000001200067202 */ /* 0x000fe40000000f00 */
[----:B------:R-:W1:Y:S01]  /*17c0*/  LDC.64 R8, c[0x4][R8] ;  /* 0x0100000008087b82 */ /* 0x000e620000000a00 */
[----:B------:R-:W-:Y:S01]  /*17d0*/  ISETP.NE.AND P0, PT, R23, RZ, PT ;  /* 0x000000ff1700720c */ /* 0x000fe20003f05270 */
[----:B0-----:R-:W-:Y:S02]  /*17e0*/  IMAD.U32 R4, RZ, RZ, UR4 ;  /* 0x00000004ff047e24 */ /* 0x001fe4000f8e00ff */
[----:B------:R-:W-:Y:S01]  /*17f0*/  IMAD.U32 R5, RZ, RZ, UR5 ;  /* 0x00000005ff057e24 */ /* 0x000fe2000f8e00ff */
[----:B--2---:R0:W2:Y:S02]  /*1800*/  F2F.F64.F32 R10, R0 ;  /* 0x00000000000a7310 */ /* 0x0040a40000201800 */
[----:B0-----:R-:W-:Y:S01]  /*1810*/  P2R R0, PR, RZ, 0x1 ;  /* 0x00000001ff007803 */ /* 0x001fe20000000000 */
[----:B-12---:R0:W-:Y:S06]  /*1820*/  STL.64 [R1], R10 ;  /* 0x0000000a01007387 */ /* 0x0061ec0000100a00 */
[----:B------:R-:W-:-:S07]  /*1830*/  LEPC R20, `(.L_x_72) ;  /* 0x000000001014794e */ /* 0x000fce0000000000 */
[----:B0-----:R-:W-:Y:S05]  /*1840*/  CALL.ABS.NOINC R8 ;  /* 0x0000000008007343 */ /* 0x001fea0003c00000 */
.L_x_72:
[----:B------:R-:W-:Y:S02]  /*1850*/  ISETP.NE.AND P6, PT, R23, RZ, PT ;  /* 0x000000ff1700720c */ /* 0x000fe40003fc5270 */
[----:B------:R-:W-:-:S05]  /*1860*/  IADD3 R16, P0, PT, R16, 0x4, RZ ;  /* 0x0000000410107810 */ /* 0x000fca0007f1e0ff */
[----:B------:R-:W-:-:S06]  /*1870*/  IMAD.X R17, RZ, RZ, R17, P0 ;  /* 0x000000ffff117224 */ /* 0x000fcc00000e0611 */
[----:B------:R-:W-:Y:S05]  /*1880*/  @P6 BRA `(.L_x_73) ;  /* 0xfffffffc00b46947 */ /* 0x000fea000383ffff */
.L_x_57:
[----:B0-----:R-:W-:Y:S05]  /*1890*/  BSYNC.RECONVERGENT B6 ;  /* 0x0000000000067941 */ /* 0x001fea0003800200 */
.L_x_38:
[----:B------:R-:W-:Y:S01]  /*18a0*/  MOV R0, 0x0 ;  /* 0x0000000000007802 */ /* 0x000fe20000000f00 */
[----:B------:R-:W0:Y:S01]  /*18b0*/  LDCU.64 UR4, c[0x4][0x20] ;  /* 0x01000400ff0477ac */ /* 0x000e220008000a00 */
[----:B------:R-:W-:Y:S02]  /*18c0*/  CS2R R6, SRZ ;  /* 0x0000000000067805 */ /* 0x000fe4000001ff00 */
[----:B------:R1:W2:Y:S01]  /*18d0*/  LDC.64 R2, c[0x4][R0] ;  /* 0x0100000000027b82 */ /* 0x0002a20000000a00 */
[----:B0-----:R-:W-:Y:S01]  /*18e0*/  MOV R4, UR4 ;  /* 0x0000000400047c02 */ /* 0x001fe20008000f00 */
[----:B-1----:R-:W-:-:S07]  /*18f0*/  IMAD.U32 R5, RZ, RZ, UR5 ;  /* 0x00000005ff057e24 */ /* 0x002fce000f8e00ff */
[----:B------:R-:W-:-:S07]  /*1900*/  LEPC R20, `(.L_x_74) ;  /* 0x000000001014794e */ /* 0x000fce0000000000 */
[----:B--2---:R-:W-:Y:S05]  /*1910*/  CALL.ABS.NOINC R2 ;  /* 0x0000000002007343 */ /* 0x004fea0003c00000 */
.L_x_74:
[----:B------:R-:W-:Y:S05]  /*1920*/  EXIT ;  /* 0x000000000000794d */ /* 0x000fea0003800000 */
.L_x_75:
        /* <DEDUP_REMOVED lines=13> */
.L_x_181:


//--------------------- .text._Z19transpose_nhwc2nchwPfS_iii --------------------------
	.section	.text._Z19transpose_nhwc2nchwPfS_iii,"ax",@progbits
	.align	128
        .global         _Z19transpose_nhwc2nchwPfS_iii
        .type           _Z19transpose_nhwc2nchwPfS_iii,@function
        .size           _Z19transpose_nhwc2nchwPfS_iii,(.L_x_182 - _Z19transpose_nhwc2nchwPfS_iii)
        .other          _Z19transpose_nhwc2nchwPfS_iii,@"STO_CUDA_ENTRY STV_DEFAULT"
_Z19transpose_nhwc2nchwPfS_iii:
.text._Z19transpose_nhwc2nchwPfS_iii:
[----:B------:R-:W-:Y:S01]  /*0000*/  LDC R1, c[0x0][0x37c] ;  /* 0x0000df00ff017b82 */ /* 0x000fe20000000800 */
[----:B------:R-:W0:Y:S01]  /*0010*/  S2R R7, SR_TID.X ;  /* 0x0000000000077919 */ /* 0x000e220000002100 */
[----:B------:R-:W1:Y:S01]  /*0020*/  LDCU.64 UR6, c[0x0][0x390] ;  /* 0x00007200ff0677ac */ /* 0x000e620008000a00 */
[----:B------:R-:W0:Y:S01]  /*0030*/  S2R R0, SR_CTAID.X ;  /* 0x0000000000007919 */ /* 0x000e220000002500 */
[----:B------:R-:W2:Y:S01]  /*0040*/  LDCU UR8, c[0x0][0x398] ;  /* 0x00007300ff0877ac */ /* 0x000ea20008000800 */
[----:B------:R-:W0:Y:S01]  /*0050*/  LDCU UR4, c[0x0][0x360] ;  /* 0x00006c00ff0477ac */ /* 0x000e220008000800 */
[----:B------:R-:W3:Y:S01]  /*0060*/  LDCU UR5, c[0x0][0x370] ;  /* 0x00006e00ff0577ac */ /* 0x000ee20008000800 */
[----:B-1----:R-:W-:Y:S02]  /*0070*/  IMAD.U32 R6, RZ, RZ, UR7 ;  /* 0x00000007ff067e24 */ /* 0x002fe4000f8e00ff */
[----:B--2---:R-:W-:Y:S02]  /*0080*/  IMAD.U32 R8, RZ, RZ, UR8 ;  /* 0x00000008ff087e24 */ /* 0x004fe4000f8e00ff */
[----:B------:R-:W-:-:S02]  /*0090*/  IMAD R3, R6, UR6, RZ ;  /* 0x0000000606037c24 */ /* 0x000fc4000f8e02ff */
[----:B0-----:R-:W-:Y:S01]  /*00a0*/  IMAD R7, R0, UR4, R7 ;  /* 0x0000000400077c24 */ /* 0x001fe2000f8e0207 */
[----:B---3--:R-:W-:Y:S01]  /*00b0*/  UIMAD UR4, UR4, UR5, URZ ;  /* 0x00000005040472a4 */ /* 0x008fe2000f8e02ff */
[----:B------:R-:W-:-:S05]  /*00c0*/  IMAD R0, R3, R8, RZ ;  /* 0x0000000803007224 */ /* 0x000fca00078e02ff */
[----:B------:R-:W-:-:S13]  /*00d0*/  ISETP.GE.AND P0, PT, R7, R0, PT ;  /* 0x000000000700720c */ /* 0x000fda0003f06270 */
[----:B------:R-:W-:Y:S05]  /*00e0*/  @P0 EXIT ;  /* 0x000000000000094d */ /* 0x000fea0003800000 */
[----:B------:R-:W0:Y:S01]  /*00f0*/  I2F.U32.RP R10, UR4 ;  /* 0x00000004000a7d06 */ /* 0x000e220008209000 */
[----:B------:R-:W-:Y:S01]  /*0100*/  VIADD R5, R7, UR4 ;  /* 0x0000000407057c36 */ /* 0x000fe20008000000 */
[----:B------:R-:W-:Y:S01]  /*0110*/  ISETP.NE.U32.AND P2, PT, RZ, UR4, PT ;  /* 0x00000004ff007c0c */ /* 0x000fe2000bf45070 */
[----:B------:R-:W-:Y:S01]  /*0120*/  IMAD R11, RZ, RZ, -UR4 ;  /* 0x80000004ff0b7e24 */ /* 0x000fe2000f8e02ff */
[----:B------:R-:W1:Y:S01]  /*0130*/  LDCU.64 UR6, c[0x0][0x358] ;  /* 0x00006b00ff0677ac */ /* 0x000e620008000a00 */
[----:B------:R-:W-:Y:S01]  /*0140*/  BSSY.RECONVERGENT B0, `(.L_x_76) ;  /* 0x0000061000007945 */ /* 0x000fe20003800200 */
[----:B------:R-:W-:Y:S02]  /*0150*/  ISETP.GE.AND P0, PT, R5, R0, PT ;  /* 0x000000000500720c */ /* 0x000fe40003f06270 */
[-C--:B------:R-:W-:Y:S01]  /*0160*/  VIMNMX R4, PT, PT, R0, R5.reuse, !PT ;  /* 0x0000000500047248 */ /* 0x080fe20007fe0100 */
[----:B------:R-:W2:Y:S01]  /*0170*/  LDCU UR8, c[0x0][0x398] ;  /* 0x00007300ff0877ac */ /* 0x000ea20008000800 */
[----:B------:R-:W-:Y:S01]  /*0180*/  SEL R9, RZ, 0x1, P0 ;  /* 0x00000001ff097807 */ /* 0x000fe20000000000 */
[----:B------:R-:W3:Y:S03]  /*0190*/  LDCU UR5, c[0x0][0x394] ;  /* 0x00007280ff0577ac */ /* 0x000ee60008000800 */
[----:B------:R-:W-:Y:S01]  /*01a0*/  IADD3 R4, PT, PT, R4, -R5, -R9 ;  /* 0x8000000504047210 */ /* 0x000fe20007ffe809 */
[----:B0-----:R-:W0:Y:S02]  /*01b0*/  MUFU.RCP R10, R10 ;  /* 0x0000000a000a7308 */ /* 0x001e240000001000 */
[----:B0-----:R-:W-:-:S06]  /*01c0*/  IADD3 R2, PT, PT, R10, 0xffffffe, RZ ;  /* 0x0ffffffe0a027810 */ /* 0x001fcc0007ffe0ff */
[----:B------:R0:W4:Y:S02]  /*01d0*/  F2I.FTZ.U32.TRUNC.NTZ R3, R2 ;  /* 0x0000000200037305 */ /* 0x000124000021f000 */
[----:B0-----:R-:W-:Y:S02]  /*01e0*/  HFMA2 R2, -RZ, RZ, 0, 0 ;  /* 0x00000000ff027431 */ /* 0x001fe400000001ff */
[----:B----4-:R-:W-:-:S04]  /*01f0*/  IMAD R11, R11, R3, RZ ;  /* 0x000000030b0b7224 */ /* 0x010fc800078e02ff */
[----:B------:R-:W-:-:S06]  /*0200*/  IMAD.HI.U32 R3, R3, R11, R2 ;  /* 0x0000000b03037227 */ /* 0x000fcc00078e0002 */
[----:B------:R-:W-:-:S04]  /*0210*/  IMAD.HI.U32 R2, R3, R4, RZ ;  /* 0x0000000403027227 */ /* 0x000fc800078e00ff */
[----:B------:R-:W-:-:S04]  /*0220*/  IMAD.MOV R3, RZ, RZ, -R2 ;  /* 0x000000ffff037224 */ /* 0x000fc800078e0a02 */
[----:B------:R-:W-:-:S05]  /*0230*/  IMAD R4, R3, UR4, R4 ;  /* 0x0000000403047c24 */ /* 0x000fca000f8e0204 */
[----:B------:R-:W-:-:S13]  /*0240*/  ISETP.GE.U32.AND P0, PT, R4, UR4, PT ;  /* 0x0000000404007c0c */ /* 0x000fda000bf06070 */
[----:B------:R-:W-:Y:S01]  /*0250*/  @P0 VIADD R4, R4, -UR4 ;  /* 0x8000000404040c36 */ /* 0x000fe20008000000 */
[----:B------:R-:W-:-:S04]  /*0260*/  @P0 IADD3 R2, PT, PT, R2, 0x1, RZ ;  /* 0x0000000102020810 */ /* 0x000fc80007ffe0ff */
[----:B------:R-:W-:-:S13]  /*0270*/  ISETP.GE.U32.AND P1, PT, R4, UR4, PT ;  /* 0x0000000404007c0c */ /* 0x000fda000bf26070 */
[----:B------:R-:W-:Y:S01]  /*0280*/  @P1 VIADD R2, R2, 0x1 ;  /* 0x0000000102021836 */ /* 0x000fe20000000000 */
[----:B------:R-:W-:-:S05]  /*0290*/  @!P2 LOP3.LUT R2, RZ, UR4, RZ, 0x33, !PT ;  /* 0x00000004ff02ac12 */ /* 0x000fca000f8e33ff */
[----:B------:R-:W-:-:S05]  /*02a0*/  IMAD.IADD R13, R9, 0x1, R2 ;  /* 0x00000001090d7824 */ /* 0x000fca00078e0202 */
[C---:B------:R-:W-:Y:S02]  /*02b0*/  LOP3.LUT R2, R13.reuse, 0x3, RZ, 0xc0, !PT ;  /* 0x000000030d027812 */ /* 0x040fe400078ec0ff */
[----:B------:R-:W-:Y:S02]  /*02c0*/  ISETP.GE.U32.AND P0, PT, R13, 0x3, PT ;  /* 0x000000030d00780c */ /* 0x000fe40003f06070 */
[----:B------:R-:W-:-:S13]  /*02d0*/  ISETP.NE.AND P1, PT, R2, 0x3, PT ;  /* 0x000000030200780c */ /* 0x000fda0003f25270 */
[----:B-123--:R-:W-:Y:S05]  /*02e0*/  @!P1 BRA `(.L_x_77) ;  /* 0x0000000400189947 */ /* 0x00efea0003800000 */
[----:B------:R-:W-:Y:S01]  /*02f0*/  IABS R9, R6 ;  /* 0x0000000600097213 */ /* 0x000fe20000000000 */
[----:B------:R-:W0:Y:S01]  /*0300*/  LDC.64 R2, c[0x0][0x380] ;  /* 0x0000e000ff027b82 */ /* 0x000e220000000a00 */
[----:B------:R-:W-:Y:S01]  /*0310*/  VIADD R6, R13, 0x1 ;  /* 0x000000010d067836 */ /* 0x000fe20000000000 */
[----:B------:R-:W-:Y:S01]  /*0320*/  ISETP.NE.AND P1, PT, R8, RZ, PT ;  /* 0x000000ff0800720c */ /* 0x000fe20003f25270 */
[----:B------:R-:W1:Y:S03]  /*0330*/  I2F.RP R12, R9 ;  /* 0x00000009000c7306 */ /* 0x000e660000209400 */
[----:B------:R-:W-:Y:S02]  /*0340*/  LOP3.LUT R6, R6, 0x3, RZ, 0xc0, !PT ;  /* 0x0000000306067812 */ /* 0x000fe400078ec0ff */
[----:B------:R-:W2:Y:S03]  /*0350*/  LDC.64 R4, c[0x0][0x388] ;  /* 0x0000e200ff047b82 */ /* 0x000ea60000000a00 */
[----:B-1----:R-:W1:Y:S02]  /*0360*/  MUFU.RCP R12, R12 ;  /* 0x0000000c000c7308 */ /* 0x002e640000001000 */
[----:B-1----:R-:W-:-:S02]  /*0370*/  IADD3 R10, PT, PT, R12, 0xffffffe, RZ ;  /* 0x0ffffffe0c0a7810 */ /* 0x002fc40007ffe0ff */
[----:B------:R-:W-:-:S04]  /*0380*/  LOP3.LUT R12, RZ, R8, RZ, 0x33, !PT ;  /* 0x00000008ff0c7212 */ /* 0x000fc800078e33ff */
[----:B------:R1:W3:Y:S02]  /*0390*/  F2I.FTZ.U32.TRUNC.NTZ R11, R10 ;  /* 0x0000000a000b7305 */ /* 0x0002e4000021f000 */
[----:B-1----:R-:W-:Y:S01]  /*03a0*/  MOV R10, RZ ;  /* 0x000000ff000a7202 */ /* 0x002fe20000000f00 */
[----:B---3--:R-:W-:-:S04]  /*03b0*/  IMAD.MOV R14, RZ, RZ, -R11 ;  /* 0x000000ffff0e7224 */ /* 0x008fc800078e0a0b */
[----:B------:R-:W-:Y:S02]  /*03c0*/  IMAD R13, R14, R9, RZ ;  /* 0x000000090e0d7224 */ /* 0x000fe400078e02ff */
[----:B------:R-:W-:Y:S02]  /*03d0*/  IMAD.MOV R14, RZ, RZ, -R6 ;  /* 0x000000ffff0e7224 */ /* 0x000fe400078e0a06 */
[----:B0-2---:R-:W-:-:S07]  /*03e0*/  IMAD.HI.U32 R13, R11, R13, R10 ;  /* 0x0000000d0b0d7227 */ /* 0x005fce00078e000a */
.L_x_78:
[----:B0-----:R-:W-:-:S05]  /*03f0*/  IMAD.WIDE R10, R7, 0x4, R2 ;  /* 0x00000004070a7825 */ /* 0x001fca00078e0202 */
[----:B------:R0:W2:Y:S01]  /*0400*/  LDG.E R15, desc[UR6][R10.64] ;  /* 0x000000060a0f7981 */ /* 0x0000a2000c1e1900 */
[----:B------:R-:W-:Y:S01]  /*0410*/  IMAD.U32 R8, RZ, RZ, UR8 ;  /* 0x00000008ff087e24 */ /* 0x000fe2000f8e00ff */
[----:B------:R-:W-:Y:S01]  /*0420*/  IABS R20, R7 ;  /* 0x0000000700147213 */ /* 0x000fe20000000000 */
[----:B------:R-:W-:Y:S01]  /*0430*/  VIADD R14, R14, 0x1 ;  /* 0x000000010e0e7836 */ /* 0x000fe20000000000 */
[----:B------:R-:W-:Y:S02]  /*0440*/  MOV R6, UR5 ;  /* 0x0000000500067c02 */ /* 0x000fe40008000f00 */
[----:B------:R-:W-:Y:S01]  /*0450*/  IABS R16, R8 ;  /* 0x0000000800107213 */ /* 0x000fe20000000000 */
[----:B------:R-:W-:Y:S01]  /*0460*/  IMAD.HI.U32 R17, R13, R20, RZ ;  /* 0x000000140d117227 */ /* 0x000fe200078e00ff */
[----:B------:R-:W-:Y:S02]  /*0470*/  IABS R19, R6 ;  /* 0x0000000600137213 */ /* 0x000fe40000000000 */
[----:B------:R-:W1:Y:S01]  /*0480*/  I2F.RP R18, R16 ;  /* 0x0000001000127306 */ /* 0x000e620000209400 */
[----:B0-----:R-:W-:-:S04]  /*0490*/  IMAD.MOV R11, RZ, RZ, -R17 ;  /* 0x000000ffff0b7224 */ /* 0x001fc800078e0a11 */
[----:B------:R-:W-:-:S05]  /*04a0*/  IMAD R10, R19, R11, R20 ;  /* 0x0000000b130a7224 */ /* 0x000fca00078e0214 */
[----:B------:R-:W-:Y:S01]  /*04b0*/  ISETP.GT.U32.AND P4, PT, R9, R10, PT ;  /* 0x0000000a0900720c */ /* 0x000fe20003f84070 */
[----:B-1----:R-:W0:-:S12]  /*04c0*/  MUFU.RCP R18, R18 ;  /* 0x0000001200127308 */ /* 0x002e180000001000 */
[----:B------:R-:W-:Y:S02]  /*04d0*/  @!P4 IMAD.IADD R10, R10, 0x1, -R19 ;  /* 0x000000010a0ac824 */ /* 0x000fe400078e0a13 */
[----:B------:R-:W-:Y:S01]  /*04e0*/  @!P4 VIADD R17, R17, 0x1 ;  /* 0x000000011111c836 */ /* 0x000fe20000000000 */
[----:B------:R-:W-:Y:S02]  /*04f0*/  ISETP.NE.AND P4, PT, R6, RZ, PT ;  /* 0x000000ff0600720c */ /* 0x000fe40003f85270 */
[----:B------:R-:W-:Y:S02]  /*0500*/  ISETP.GE.U32.AND P2, PT, R10, R9, PT ;  /* 0x000000090a00720c */ /* 0x000fe40003f46070 */
[----:B------:R-:W-:Y:S02]  /*0510*/  LOP3.LUT R10, R7, R6, RZ, 0x3c, !PT ;  /* 0x00000006070a7212 */ /* 0x000fe400078e3cff */
[----:B0-----:R-:W-:Y:S02]  /*0520*/  IADD3 R11, PT, PT, R18, 0xffffffe, RZ ;  /* 0x0ffffffe120b7810 */ /* 0x001fe40007ffe0ff */
[----:B------:R-:W-:Y:S01]  /*0530*/  ISETP.GE.AND P3, PT, R10, RZ, PT ;  /* 0x000000ff0a00720c */ /* 0x000fe20003f66270 */
[----:B------:R-:W-:-:S03]  /*0540*/  IMAD.MOV.U32 R10, RZ, RZ, RZ ;  /* 0x000000ffff0a7224 */ /* 0x000fc600078e00ff */
[----:B------:R-:W0:Y:S03]  /*0550*/  F2I.FTZ.U32.TRUNC.NTZ R11, R11 ;  /* 0x0000000b000b7305 */ /* 0x000e26000021f000 */
[----:B------:R-:W-:-:S06]  /*0560*/  @P2 VIADD R17, R17, 0x1 ;  /* 0x0000000111112836 */ /* 0x000fcc0000000000 */
[----:B------:R-:W-:Y:S01]  /*0570*/  @!P3 IMAD.MOV R17, RZ, RZ, -R17 ;  /* 0x000000ffff11b224 */ /* 0x000fe200078e0a11 */
[----:B------:R-:W-:-:S04]  /*0580*/  @!P4 LOP3.LUT R17, RZ, R6, RZ, 0x33, !PT ;  /* 0x00000006ff11c212 */ /* 0x000fc800078e33ff */
[----:B------:R-:W-:Y:S02]  /*0590*/  IABS R18, R17 ;  /* 0x0000001100127213 */ /* 0x000fe40000000000 */
[----:B0-----:R-:W-:-:S05]  /*05a0*/  IADD3 R19, PT, PT, RZ, -R11, RZ ;  /* 0x8000000bff137210 */ /* 0x001fca0007ffe0ff */
[----:B------:R-:W-:-:S04]  /*05b0*/  IMAD R19, R19, R16, RZ ;  /* 0x0000001013137224 */ /* 0x000fc800078e02ff */
[----:B------:R-:W-:Y:S01]  /*05c0*/  IMAD.HI.U32 R10, R11, R19, R10 ;  /* 0x000000130b0a7227 */ /* 0x000fe200078e000a */
[----:B------:R-:W-:-:S05]  /*05d0*/  MOV R11, R18 ;  /* 0x00000012000b7202 */ /* 0x000fca0000000f00 */
[----:B------:R-:W-:-:S04]  /*05e0*/  IMAD.HI.U32 R10, R10, R11, RZ ;  /* 0x0000000b0a0a7227 */ /* 0x000fc800078e00ff */
[----:B------:R-:W-:-:S04]  /*05f0*/  IMAD.MOV R18, RZ, RZ, -R10 ;  /* 0x000000ffff127224 */ /* 0x000fc800078e0a0a */
[----:B------:R-:W-:-:S05]  /*0600*/  IMAD R11, R16, R18, R11 ;  /* 0x00000012100b7224 */ /* 0x000fca00078e020b */
[----:B------:R-:W-:-:S13]  /*0610*/  ISETP.GT.U32.AND P3, PT, R16, R11, PT ;  /* 0x0000000b1000720c */ /* 0x000fda0003f64070 */
[----:B------:R-:W-:Y:S01]  /*0620*/  @!P3 IMAD.IADD R11, R11, 0x1, -R16 ;  /* 0x000000010b0bb824 */ /* 0x000fe200078e0a10 */
[----:B------:R-:W-:-:S04]  /*0630*/  @!P3 IADD3 R10, PT, PT, R10, 0x1, RZ ;  /* 0x000000010a0ab810 */ /* 0x000fc80007ffe0ff */
[----:B------:R-:W-:Y:S02]  /*0640*/  ISETP.GE.U32.AND P2, PT, R11, R16, PT ;  /* 0x000000100b00720c */ /* 0x000fe40003f46070 */
[C---:B------:R-:W-:Y:S02]  /*0650*/  LOP3.LUT R11, R17.reuse, R8, RZ, 0x3c, !PT ;  /* 0x00000008110b7212 */ /* 0x040fe400078e3cff */
[----:B------:R-:W-:Y:S02]  /*0660*/  IADD3 R16, PT, PT, -R17, RZ, RZ ;  /* 0x000000ff11107210 */ /* 0x000fe40007ffe1ff */
[----:B------:R-:W-:-:S07]  /*0670*/  ISETP.GE.AND P4, PT, R11, RZ, PT ;  /* 0x000000ff0b00720c */ /* 0x000fce0003f86270 */
[----:B------:R-:W-:Y:S01]  /*0680*/  @P2 VIADD R10, R10, 0x1 ;  /* 0x000000010a0a2836 */ /* 0x000fe20000000000 */
[----:B------:R-:W-:-:S05]  /*0690*/  ISETP.NE.AND P2, PT, R14, RZ, PT ;  /* 0x000000ff0e00720c */ /* 0x000fca0003f45270 */
[----:B------:R-:W-:-:S05]  /*06a0*/  @!P4 IMAD.MOV R10, RZ, RZ, -R10 ;  /* 0x000000ffff0ac224 */ /* 0x000fca00078e0a0a */
[----:B------:R-:W-:Y:S01]  /*06b0*/  SEL R11, R12, R10, !P1 ;  /* 0x0000000a0c0b7207 */ /* 0x000fe20004800000 */
[----:B------:R-:W-:Y:S01]  /*06c0*/  IMAD R10, R6, R16, R7 ;  /* 0x00000010060a7224 */ /* 0x000fe200078e0207 */
[----:B------:R-:W-:-:S03]  /*06d0*/  IADD3 R7, PT, PT, R7, UR4, RZ ;  /* 0x0000000407077c10 */ /* 0x000fc6000fffe0ff */
[----:B------:R-:W-:Y:S02]  /*06e0*/  IMAD.MOV R16, RZ, RZ, -R11 ;  /* 0x000000ffff107224 */ /* 0x000fe400078e0a0b */
[----:B------:R-:W-:Y:S02]  /*06f0*/  IMAD R10, R11, R6, R10 ;  /* 0x000000060b0a7224 */ /* 0x000fe400078e020a */
[----:B------:R-:W-:-:S04]  /*0700*/  IMAD R17, R8, R16, R17 ;  /* 0x0000001008117224 */ /* 0x000fc800078e0211 */
[----:B------:R-:W-:-:S04]  /*0710*/  IMAD R11, R10, R8, R17 ;  /* 0x000000080a0b7224 */ /* 0x000fc800078e0211 */
[----:B------:R-:W-:-:S05]  /*0720*/  IMAD.WIDE R10, R11, 0x4, R4 ;  /* 0x000000040b0a7825 */ /* 0x000fca00078e0204 */
[----:B--2---:R0:W-:Y:S01]  /*0730*/  STG.E desc[UR6][R10.64], R15 ;  /* 0x0000000f0a007986 */ /* 0x0041e2000c101906 */
[----:B------:R-:W-:Y:S05]  /*0740*/  @P2 BRA `(.L_x_78) ;  /* 0xfffffffc00282947 */ /* 0x000fea000383ffff */
.L_x_77:
[----:B------:R-:W-:Y:S05]  /*0750*/  BSYNC.RECONVERGENT B0 ;  /* 0x0000000000007941 */ /* 0x000fea0003800200 */
.L_x_76:
[----:B------:R-:W-:Y:S05]  /*0760*/  @!P0 EXIT ;  /* 0x000000000000894d */ /* 0x000fea0003800000 */
[----:B------:R-:W-:Y:S01]  /*0770*/  IABS R16, R6 ;  /* 0x0000000600107213 */ /* 0x000fe20000000000 */
[----:B0-----:R-:W0:Y:S03]  /*0780*/  LDC R10, c[0x0][0x398] ;  /* 0x0000e600ff0a7b82 */ /* 0x001e260000000800 */
[----:B------:R-:W1:Y:S05]  /*0790*/  I2F.RP R6, R16 ;  /* 0x0000001000067306 */ /* 0x000e6a0000209400 */
[----:B------:R-:W2:Y:S08]  /*07a0*/  LDC R12, c[0x0][0x394] ;  /* 0x0000e500ff0c7b82 */ /* 0x000eb00000000800 */
[----:B------:R-:W3:Y:S01]  /*07b0*/  LDC.64 R2, c[0x0][0x380] ;  /* 0x0000e000ff027b82 */ /* 0x000ee20000000a00 */
[----:B-1----:R-:W1:Y:S07]  /*07c0*/  MUFU.RCP R6, R6 ;  /* 0x0000000600067308 */ /* 0x002e6e0000001000 */
[----:B------:R-:W4:Y:S01]  /*07d0*/  LDC.64 R4, c[0x0][0x388] ;  /* 0x0000e200ff047b82 */ /* 0x000f220000000a00 */
[----:B-1----:R-:W-:-:S04]  /*07e0*/  VIADD R8, R6, 0xffffffe ;  /* 0x0ffffffe06087836 */ /* 0x002fc80000000000 */
[----:B------:R1:W5:Y:S02]  /*07f0*/  F2I.FTZ.U32.TRUNC.NTZ R9, R8 ;  /* 0x0000000800097305 */ /* 0x000364000021f000 */
[----:B-1----:R-:W-:Y:S02]  /*0800*/  HFMA2 R8, -RZ, RZ, 0, 0 ;  /* 0x00000000ff087431 */ /* 0x002fe400000001ff */
[----:B-----5:R-:W-:-:S04]  /*0810*/  IMAD.MOV R15, RZ, RZ, -R9 ;  /* 0x000000ffff0f7224 */ /* 0x020fc800078e0a09 */
[----:B------:R-:W-:-:S04]  /*0820*/  IMAD R15, R15, R16, RZ ;  /* 0x000000100f0f7224 */ /* 0x000fc800078e02ff */
[----:B0-2---:R-:W-:-:S07]  /*0830*/  IMAD.HI.U32 R15, R9, R15, R8 ;  /* 0x0000000f090f7227 */ /* 0x005fce00078e0008 */
.L_x_79:
[----:B0--3--:R-:W-:-:S05]  /*0840*/  IMAD.WIDE R8, R7, 0x4, R2 ;  /* 0x0000000407087825 */ /* 0x009fca00078e0202 */
[----:B------:R0:W2:Y:S01]  /*0850*/  LDG.E R6, desc[UR6][R8.64] ;  /* 0x0000000608067981 */ /* 0x0000a2000c1e1900 */
[----:B------:R-:W-:Y:S02]  /*0860*/  IABS R13, R10 ;  /* 0x0000000a000d7213 */ /* 0x000fe40000000000 */
[----:B------:R-:W-:Y:S02]  /*0870*/  IABS R14, R7 ;  /* 0x00000007000e7213 */ /* 0x000fe40000000000 */
[----:B------:R-:W1:Y:S01]  /*0880*/  I2F.RP R20, R13 ;  /* 0x0000000d00147306 */ /* 0x000e620000209400 */
[----:B------:R-:W-:Y:S02]  /*0890*/  IABS R11, R12 ;  /* 0x0000000c000b7213 */ /* 0x000fe40000000000 */
[----:B------:R-:W-:Y:S01]  /*08a0*/  IMAD.HI.U32 R15, R15, R14, RZ ;  /* 0x0000000e0f0f7227 */ /* 0x000fe200078e00ff */
[----:B0-----:R-:W-:-:S03]  /*08b0*/  LOP3.LUT R8, R7, R12, RZ, 0x3c, !PT ;  /* 0x0000000c07087212 */ /* 0x001fc600078e3cff */
[----:B------:R-:W-:Y:S01]  /*08c0*/  IMAD.MOV R17, RZ, RZ, -R15 ;  /* 0x000000ffff117224 */ /* 0x000fe200078e0a0f */
[----:B------:R-:W-:-:S03]  /*08d0*/  ISETP.GE.AND P2, PT, R8, RZ, PT ;  /* 0x000000ff0800720c */ /* 0x000fc60003f46270 */
[----:B------:R-:W-:Y:S01]  /*08e0*/  IMAD R17, R11, R17, R14 ;  /* 0x000000110b117224 */ /* 0x000fe200078e020e */
[----:B------:R-:W-:Y:S01]  /*08f0*/  LOP3.LUT R14, RZ, R12, RZ, 0x33, !PT ;  /* 0x0000000cff0e7212 */ /* 0x000fe200078e33ff */
[----:B-1----:R-:W0:Y:S03]  /*0900*/  MUFU.RCP R20, R20 ;  /* 0x0000001400147308 */ /* 0x002e260000001000 */
[----:B------:R-:W-:-:S13]  /*0910*/  ISETP.GT.U32.AND P1, PT, R16, R17, PT ;  /* 0x000000111000720c */ /* 0x000fda0003f24070 */
[----:B------:R-:W-:Y:S02]  /*0920*/  @!P1 IMAD.IADD R17, R17, 0x1, -R11 ;  /* 0x0000000111119824 */ /* 0x000fe400078e0a0b */
[----:B------:R-:W-:Y:S01]  /*0930*/  @!P1 VIADD R15, R15, 0x1 ;  /* 0x000000010f0f9836 */ /* 0x000fe20000000000 */
[----:B0-----:R-:W-:Y:S02]  /*0940*/  IADD3 R18, PT, PT, R20, 0xffffffe, RZ ;  /* 0x0ffffffe14127810 */ /* 0x001fe40007ffe0ff */
[----:B------:R-:W-:Y:S02]  /*0950*/  ISETP.GE.U32.AND P0, PT, R17, R16, PT ;  /* 0x000000101100720c */ /* 0x000fe40003f06070 */
[----:B------:R0:W1:Y:S01]  /*0960*/  F2I.FTZ.U32.TRUNC.NTZ R19, R18 ;  /* 0x0000001200137305 */ /* 0x000062000021f000 */
[----:B------:R-:W-:Y:S01]  /*0970*/  LOP3.LUT R17, RZ, R10, RZ, 0x33, !PT ;  /* 0x0000000aff117212 */ /* 0x000fe200078e33ff */
[----:B0-----:R-:W-:-:S09]  /*0980*/  IMAD.MOV.U32 R18, RZ, RZ, RZ ;  /* 0x000000ffff127224 */ /* 0x001fd200078e00ff */
[----:B------:R-:W-:Y:S01]  /*0990*/  @P0 VIADD R15, R15, 0x1 ;  /* 0x000000010f0f0836 */ /* 0x000fe20000000000 */
[----:B------:R-:W-:-:S03]  /*09a0*/  ISETP.NE.AND P0, PT, R12, RZ, PT ;  /* 0x000000ff0c00720c */ /* 0x000fc60003f05270 */
[----:B------:R-:W-:Y:S01]  /*09b0*/  @!P2 IMAD.MOV R15, RZ, RZ, -R15 ;  /* 0x000000ffff0fa224 */ /* 0x000fe200078e0a0f */
[----:B-1----:R-:W-:-:S04]  /*09c0*/  IADD3 R8, PT, PT, RZ, -R19, RZ ;  /* 0x80000013ff087210 */ /* 0x002fc80007ffe0ff */
[----:B------:R-:W-:Y:S01]  /*09d0*/  SEL R9, R14, R15, !P0 ;  /* 0x0000000f0e097207 */ /* 0x000fe20004000000 */
[----:B------:R-:W-:-:S03]  /*09e0*/  IMAD R15, R8, R13, RZ ;  /* 0x0000000d080f7224 */ /* 0x000fc600078e02ff */
[----:B------:R-:W-:Y:S01]  /*09f0*/  IABS R16, R9 ;  /* 0x0000000900107213 */ /* 0x000fe20000000000 */
[----:B------:R-:W-:-:S06]  /*0a00*/  IMAD.HI.U32 R18, R19, R15, R18 ;  /* 0x0000000f13127227 */ /* 0x000fcc00078e0012 */
[----:B------:R-:W-:-:S05]  /*0a10*/  IMAD.HI.U32 R8, R18, R16, RZ ;  /* 0x0000001012087227 */ /* 0x000fca00078e00ff */
[----:B------:R-:W-:-:S05]  /*0a20*/  IADD3 R15, PT, PT, -R8, RZ, RZ ;  /* 0x000000ff080f7210 */ /* 0x000fca0007ffe1ff */
[----:B------:R-:W-:Y:S01]  /*0a30*/  IMAD R16, R13, R15, R16 ;  /* 0x0000000f0d107224 */ /* 0x000fe200078e0210 */
[----:B------:R-:W-:-:S04]  /*0a40*/  LOP3.LUT R15, R9, R10, RZ, 0x3c, !PT ;  /* 0x0000000a090f7212 */ /* 0x000fc800078e3cff */
[----:B------:R-:W-:Y:S02]  /*0a50*/  ISETP.GT.U32.AND P2, PT, R13, R16, PT ;  /* 0x000000100d00720c */ /* 0x000fe40003f44070 */
[----:B------:R-:W-:-:S11]  /*0a60*/  ISETP.GE.AND P3, PT, R15, RZ, PT ;  /* 0x000000ff0f00720c */ /* 0x000fd60003f66270 */
[----:B------:R-:W-:Y:S02]  /*0a70*/  @!P2 IMAD.IADD R16, R16, 0x1, -R13 ;  /* 0x000000011010a824 */ /* 0x000fe400078e0a0d */
[----:B------:R-:W-:-:S03]  /*0a80*/  @!P2 VIADD R8, R8, 0x1 ;  /* 0x000000010808a836 */ /* 0x000fc60000000000 */
[----:B------:R-:W-:Y:S01]  /*0a90*/  ISETP.GE.U32.AND P1, PT, R16, R13, PT ;  /* 0x0000000d1000720c */ /* 0x000fe20003f26070 */
[----:B------:R-:W-:-:S12]  /*0aa0*/  IMAD.MOV R16, RZ, RZ, -R9 ;  /* 0x000000ffff107224 */ /* 0x000fd800078e0a09 */
[----:B------:R-:W-:Y:S02]  /*0ab0*/  @P1 IADD3 R8, PT, PT, R8, 0x1, RZ ;  /* 0x0000000108081810 */ /* 0x000fe40007ffe0ff */
[----:B------:R-:W-:-:S03]  /*0ac0*/  ISETP.NE.AND P1, PT, R10, RZ, PT ;  /* 0x000000ff0a00720c */ /* 0x000fc60003f25270 */
[----:B------:R-:W-:-:S05]  /*0ad0*/  @!P3 IMAD.MOV R8, RZ, RZ, -R8 ;  /* 0x000000ffff08b224 */ /* 0x000fca00078e0a08 */
[----:B------:R-:W-:Y:S01]  /*0ae0*/  SEL R15, R17, R8, !P1 ;  /* 0x00000008110f7207 */ /* 0x000fe20004800000 */
[----:B------:R-:W-:Y:S02]  /*0af0*/  IMAD R8, R12, R16, R7 ;  /* 0x000000100c087224 */ /* 0x000fe400078e0207 */
[----:B------:R-:W-:Y:S01]  /*0b00*/  VIADD R7, R7, UR4 ;  /* 0x0000000407077c36 */ /* 0x000fe20008000000 */
[C---:B------:R-:W-:Y:S01]  /*0b10*/  IADD3 R16, PT, PT, -R15.reuse, RZ, RZ ;  /* 0x000000ff0f107210 */ /* 0x040fe20007ffe1ff */
[----:B------:R-:W-:Y:S02]  /*0b20*/  IMAD R8, R15, R12, R8 ;  /* 0x0000000c0f087224 */ /* 0x000fe400078e0208 */
[----:B------:R-:W-:-:S04]  /*0b30*/  IMAD.WIDE R22, R7, 0x4, R2 ;  /* 0x0000000407167825 */ /* 0x000fc800078e0202 */
[----:B------:R-:W-:-:S04]  /*0b40*/  IMAD R9, R10, R16, R9 ;  /* 0x000000100a097224 */ /* 0x000fc800078e0209 */
[----:B------:R-:W-:-:S04]  /*0b50*/  IMAD R9, R8, R10, R9 ;  /* 0x0000000a08097224 */ /* 0x000fc800078e0209 */
[----:B----4-:R-:W-:Y:S01]  /*0b60*/  IMAD.WIDE R20, R9, 0x4, R4 ;  /* 0x0000000409147825 */ /* 0x010fe200078e0204 */
[----:B------:R-:W0:Y:S08]  /*0b70*/  I2F.RP R16, R11 ;  /* 0x0000000b00107306 */ /* 0x000e300000209400 */
[----:B0-----:R-:W0:Y:S01]  /*0b80*/  MUFU.RCP R16, R16 ;  /* 0x0000001000107308 */ /* 0x001e220000001000 */
[----:B--2---:R1:W-:Y:S04]  /*0b90*/  STG.E desc[UR6][R20.64], R6 ;  /* 0x0000000614007986 */ /* 0x0043e8000c101906 */
[----:B------:R2:W3:Y:S01]  /*0ba0*/  LDG.E R19, desc[UR6][R22.64] ;  /* 0x0000000616137981 */ /* 0x0004e2000c1e1900 */
[----:B0-----:R-:W-:Y:S01]  /*0bb0*/  VIADD R24, R16, 0xffffffe ;  /* 0x0ffffffe10187836 */ /* 0x001fe20000000000 */
[----:B------:R-:W-:-:S02]  /*0bc0*/  IABS R25, R7 ;  /* 0x0000000700197213 */ /* 0x000fc40000000000 */
[----:B------:R-:W-:Y:S01]  /*0bd0*/  MOV R16, R11 ;  /* 0x0000000b00107202 */ /* 0x000fe20000000f00 */
[----:B------:R-:W0:Y:S02]  /*0be0*/  F2I.FTZ.U32.TRUNC.NTZ R9, R24 ;  /* 0x0000001800097305 */ /* 0x000e24000021f000 */
[----:B0-----:R-:W-:-:S05]  /*0bf0*/  IADD3 R8, PT, PT, RZ, -R9, RZ ;  /* 0x80000009ff087210 */ /* 0x001fca0007ffe0ff */
[----:B------:R-:W-:Y:S02]  /*0c00*/  IMAD R15, R8, R11, RZ ;  /* 0x0000000b080f7224 */ /* 0x000fe400078e02ff */
[----:B------:R-:W-:-:S04]  /*0c10*/  IMAD.MOV.U32 R8, RZ, RZ, RZ ;  /* 0x000000ffff087224 */ /* 0x000fc800078e00ff */
[----:B------:R-:W-:Y:S01]  /*0c20*/  IMAD.HI.U32 R15, R9, R15, R8 ;  /* 0x0000000f090f7227 */ /* 0x000fe200078e0008 */
[----:B------:R-:W-:-:S05]  /*0c30*/  MOV R8, R25 ;  /* 0x0000001900087202 */ /* 0x000fca0000000f00 */
[----:B-1----:R-:W-:-:S04]  /*0c40*/  IMAD.HI.U32 R6, R15, R8, RZ ;  /* 0x000000080f067227 */ /* 0x002fc800078e00ff */
[----:B------:R-:W-:-:S04]  /*0c50*/  IMAD.MOV R9, RZ, RZ, -R6 ;  /* 0x000000ffff097224 */ /* 0x000fc800078e0a06 */
[----:B------:R-:W-:Y:S01]  /*0c60*/  IMAD R9, R11, R9, R8 ;  /* 0x000000090b097224 */ /* 0x000fe200078e0208 */
[----:B------:R-:W-:-:S04]  /*0c70*/  LOP3.LUT R8, R7, R12, RZ, 0x3c, !PT ;  /* 0x0000000c07087212 */ /* 0x000fc800078e3cff */
[----:B------:R-:W-:Y:S02]  /*0c80*/  ISETP.GT.U32.AND P3, PT, R16, R9, PT ;  /* 0x000000091000720c */ /* 0x000fe40003f64070 */
[----:B------:R-:W-:-:S11]  /*0c90*/  ISETP.GE.AND P4, PT, R8, RZ, PT ;  /* 0x000000ff0800720c */ /* 0x000fd60003f86270 */
[----:B------:R-:W-:Y:S01]  /*0ca0*/  @!P3 IMAD.IADD R9, R9, 0x1, -R11 ;  /* 0x000000010909b824 */ /* 0x000fe200078e0a0b */
[----:B------:R-:W-:-:S04]  /*0cb0*/  @!P3 IADD3 R6, PT, PT, R6, 0x1, RZ ;  /* 0x000000010606b810 */ /* 0x000fc80007ffe0ff */
[----:B------:R-:W-:-:S13]  /*0cc0*/  ISETP.GE.U32.AND P2, PT, R9, R16, PT ;  /* 0x000000100900720c */ /* 0x000fda0003f46070 */
[----:B------:R-:W-:-:S05]  /*0cd0*/  @P2 VIADD R6, R6, 0x1 ;  /* 0x0000000106062836 */ /* 0x000fca0000000000 */
[----:B------:R-:W-:-:S04]  /*0ce0*/  @!P4 IADD3 R6, PT, PT, -R6, RZ, RZ ;  /* 0x000000ff0606c210 */ /* 0x000fc80007ffe1ff */
[----:B--2---:R-:W-:-:S04]  /*0cf0*/  SEL R23, R14, R6, !P0 ;  /* 0x000000060e177207 */ /* 0x004fc80004000000 */
[----:B------:R-:W-:-:S05]  /*0d00*/  IABS R8, R23 ;  /* 0x0000001700087213 */ /* 0x000fca0000000000 */
[----:B------:R-:W-:-:S04]  /*0d10*/  IMAD.HI.U32 R6, R18, R8, RZ ;  /* 0x0000000812067227 */ /* 0x000fc800078e00ff */
[----:B------:R-:W-:-:S04]  /*0d20*/  IMAD.MOV R9, RZ, RZ, -R6 ;  /* 0x000000ffff097224 */ /* 0x000fc800078e0a06 */
[----:B------:R-:W-:-:S05]  /*0d30*/  IMAD R8, R13, R9, R8 ;  /* 0x000000090d087224 */ /* 0x000fca00078e0208 */
[----:B------:R-:W-:-:S13]  /*0d40*/  ISETP.GT.U32.AND P3, PT, R13, R8, PT ;  /* 0x000000080d00720c */ /* 0x000fda0003f64070 */
[----:B------:R-:W-:Y:S01]  /*0d50*/  @!P3 IADD3 R8, PT, PT, R8, -R13, RZ ;  /* 0x8000000d0808b210 */ /* 0x000fe20007ffe0ff */
[----:B------:R-:W-:-:S03]  /*0d60*/  @!P3 VIADD R6, R6, 0x1 ;  /* 0x000000010606b836 */ /* 0x000fc60000000000 */
[----:B------:R-:W-:Y:S02]  /*0d70*/  ISETP.GE.U32.AND P2, PT, R8, R13, PT ;  /* 0x0000000d0800720c */ /* 0x000fe40003f46070 */
[----:B------:R-:W-:-:S04]  /*0d80*/  LOP3.LUT R8, R23, R10, RZ, 0x3c, !PT ;  /* 0x0000000a17087212 */ /* 0x000fc800078e3cff */
[----:B------:R-:W-:Y:S02]  /*0d90*/  ISETP.GE.AND P4, PT, R8, RZ, PT ;  /* 0x000000ff0800720c */ /* 0x000fe40003f86270 */
[----:B------:R-:W-:-:S05]  /*0da0*/  IADD3 R8, PT, PT, -R23, RZ, RZ ;  /* 0x000000ff17087210 */ /* 0x000fca0007ffe1ff */
[----:B------:R-:W-:-:S06]  /*0db0*/  @P2 IADD3 R6, PT, PT, R6, 0x1, RZ ;  /* 0x0000000106062810 */ /* 0x000fcc0007ffe0ff */
[----:B------:R-:W-:-:S05]  /*0dc0*/  @!P4 IMAD.MOV R6, RZ, RZ, -R6 ;  /* 0x000000ffff06c224 */ /* 0x000fca00078e0a06 */
[----:B------:R-:W-:Y:S01]  /*0dd0*/  SEL R9, R17, R6, !P1 ;  /* 0x0000000611097207 */ /* 0x000fe20004800000 */
[----:B------:R-:W-:-:S04]  /*0de0*/  IMAD R6, R12, R8, R7 ;  /* 0x000000080c067224 */ /* 0x000fc800078e0207 */
[----:B------:R-:W-:Y:S02]  /*0df0*/  IMAD.MOV R21, RZ, RZ, -R9 ;  /* 0x000000ffff157224 */ /* 0x000fe400078e0a09 */
[----:B------:R-:W-:Y:S02]  /*0e00*/  IMAD R6, R9, R12, R6 ;  /* 0x0000000c09067224 */ /* 0x000fe400078e0206 */
[----:B------:R-:W-:Y:S01]  /*0e10*/  IMAD R9, R10, R21, R23 ;  /* 0x000000150a097224 */ /* 0x000fe200078e0217 */
[----:B------:R-:W-:-:S03]  /*0e20*/  IADD3 R21, PT, PT, R7, UR4, RZ ;  /* 0x0000000407157c10 */ /* 0x000fc6000fffe0ff */
[----:B------:R-:W-:Y:S02]  /*0e30*/  IMAD R7, R6, R10, R9 ;  /* 0x0000000a06077224 */ /* 0x000fe400078e0209 */
[----:B------:R-:W-:-:S04]  /*0e40*/  IMAD.WIDE R8, R21, 0x4, R2 ;  /* 0x0000000415087825 */ /* 0x000fc800078e0202 */
[----:B------:R-:W-:-:S05]  /*0e50*/  IMAD.WIDE R6, R7, 0x4, R4 ;  /* 0x0000000407067825 */ /* 0x000fca00078e0204 */
[----:B---3--:R0:W-:Y:S04]  /*0e60*/  STG.E desc[UR6][R6.64], R19 ;  /* 0x0000001306007986 */ /* 0x0081e8000c101906 */
[----:B------:R1:W2:Y:S01]  /*0e70*/  LDG.E R23, desc[UR6][R8.64] ;  /* 0x0000000608177981 */ /* 0x0002a2000c1e1900 */
[----:B------:R-:W-:-:S05]  /*0e80*/  IABS R22, R21 ;  /* 0x0000001500167213 */ /* 0x000fca0000000000 */
[----:B------:R-:W-:-:S04]  /*0e90*/  IMAD.HI.U32 R20, R15, R22, RZ ;  /* 0x000000160f147227 */ /* 0x000fc800078e00ff */
[----:B------:R-:W-:-:S04]  /*0ea0*/  IMAD.MOV R25, RZ, RZ, -R20 ;  /* 0x000000ffff197224 */ /* 0x000fc800078e0a14 */
[----:B------:R-:W-:Y:S01]  /*0eb0*/  IMAD R25, R11, R25, R22 ;  /* 0x000000190b197224 */ /* 0x000fe200078e0216 */
[----:B------:R-:W-:-:S04]  /*0ec0*/  LOP3.LUT R22, R21, R12, RZ, 0x3c, !PT ;  /* 0x0000000c15167212 */ /* 0x000fc800078e3cff */
[----:B------:R-:W-:Y:S02]  /*0ed0*/  ISETP.GT.U32.AND P3, PT, R16, R25, PT ;  /* 0x000000191000720c */ /* 0x000fe40003f64070 */
[----:B------:R-:W-:-:S11]  /*0ee0*/  ISETP.GE.AND P4, PT, R22, RZ, PT ;  /* 0x000000ff1600720c */ /* 0x000fd60003f86270 */
[----:B------:R-:W-:Y:S01]  /*0ef0*/  @!P3 IADD3 R25, PT, PT, R25, -R11, RZ ;  /* 0x8000000b1919b210 */ /* 0x000fe20007ffe0ff */
[----:B------:R-:W-:-:S03]  /*0f00*/  @!P3 VIADD R20, R20, 0x1 ;  /* 0x000000011414b836 */ /* 0x000fc60000000000 */
[----:B------:R-:W-:-:S13]  /*0f10*/  ISETP.GE.U32.AND P2, PT, R25, R16, PT ;  /* 0x000000101900720c */ /* 0x000fda0003f46070 */
[----:B------:R-:W-:-:S05]  /*0f20*/  @P2 IADD3 R20, PT, PT, R20, 0x1, RZ ;  /* 0x0000000114142810 */ /* 0x000fca0007ffe0ff */
[----:B------:R-:W-:-:S05]  /*0f30*/  @!P4 IMAD.MOV R20, RZ, RZ, -R20 ;  /* 0x000000ffff14c224 */ /* 0x000fca00078e0a14 */
[----:B0-----:R-:W-:-:S04]  /*0f40*/  SEL R19, R14, R20, !P0 ;  /* 0x000000140e137207 */ /* 0x001fc80004000000 */
[----:B-1----:R-:W-:-:S05]  /*0f50*/  IABS R8, R19 ;  /* 0x0000001300087213 */ /* 0x002fca0000000000 */
[----:B------:R-:W-:-:S05]  /*0f60*/  IMAD.HI.U32 R6, R18, R8, RZ ;  /* 0x0000000812067227 */ /* 0x000fca00078e00ff */
[----:B------:R-:W-:-:S05]  /*0f70*/  IADD3 R7, PT, PT, -R6, RZ, RZ ;  /* 0x000000ff06077210 */ /* 0x000fca0007ffe1ff */
[----:B------:R-:W-:Y:S01]  /*0f80*/  IMAD R8, R13, R7, R8 ;  /* 0x000000070d087224 */ /* 0x000fe200078e0208 */
[----:B------:R-:W-:-:S04]  /*0f90*/  LOP3.LUT R7, R19, R10, RZ, 0x3c, !PT ;  /* 0x0000000a13077212 */ /* 0x000fc800078e3cff */
[----:B------:R-:W-:Y:S02]  /*0fa0*/  ISETP.GT.U32.AND P3, PT, R13, R8, PT ;  /* 0x000000080d00720c */ /* 0x000fe40003f64070 */
[----:B------:R-:W-:-:S11]  /*0fb0*/  ISETP.GE.AND P4, PT, R7, RZ, PT ;  /* 0x000000ff0700720c */ /* 0x000fd60003f86270 */
[----:B------:R-:W-:Y:S01]  /*0fc0*/  @!P3 IMAD.IADD R8, R8, 0x1, -R13 ;  /* 0x000000010808b824 */ /* 0x000fe200078e0a0d */
[----:B------:R-:W-:-:S04]  /*0fd0*/  @!P3 IADD3 R6, PT, PT, R6, 0x1, RZ ;  /* 0x000000010606b810 */ /* 0x000fc80007ffe0ff */
[----:B------:R-:W-:Y:S01]  /*0fe0*/  ISETP.GE.U32.AND P2, PT, R8, R13, PT ;  /* 0x0000000d0800720c */ /* 0x000fe20003f46070 */
[----:B------:R-:W-:-:S12]  /*0ff0*/  IMAD.MOV R8, RZ, RZ, -R19 ;  /* 0x000000ffff087224 */ /* 0x000fd800078e0a13 */
[----:B------:R-:W-:-:S05]  /*1000*/  @P2 VIADD R6, R6, 0x1 ;  /* 0x0000000106062836 */ /* 0x000fca0000000000 */
[----:B------:R-:W-:-:S04]  /*1010*/  @!P4 IADD3 R6, PT, PT, -R6, RZ, RZ ;  /* 0x000000ff0606c210 */ /* 0x000fc80007ffe1ff */
[----:B------:R-:W-:Y:S01]  /*1020*/  SEL R7, R17, R6, !P1 ;  /* 0x0000000611077207 */ /* 0x000fe20004800000 */
[----:B------:R-:W-:Y:S02]  /*1030*/  IMAD R6, R12, R8, R21 ;  /* 0x000000080c067224 */ /* 0x000fe400078e0215 */
[----:B------:R-:W-:Y:S01]  /*1040*/  VIADD R21, R21, UR4 ;  /* 0x0000000415157c36 */ /* 0x000fe20008000000 */
[C---:B------:R-:W-:Y:S01]  /*1050*/  IADD3 R9, PT, PT, -R7.reuse, RZ, RZ ;  /* 0x000000ff07097210 */ /* 0x040fe20007ffe1ff */
[----:B------:R-:W-:-:S04]  /*1060*/  IMAD R6, R7, R12, R6 ;  /* 0x0000000c07067224 */ /* 0x000fc800078e0206 */
[----:B------:R-:W-:Y:S02]  /*1070*/  IMAD R7, R10, R9, R19 ;  /* 0x000000090a077224 */ /* 0x000fe400078e0213 */
[----:B------:R-:W-:-:S04]  /*1080*/  IMAD.WIDE R8, R21, 0x4, R2 ;  /* 0x0000000415087825 */ /* 0x000fc800078e0202 */
[----:B------:R-:W-:-:S04]  /*1090*/  IMAD R7, R6, R10, R7 ;  /* 0x0000000a06077224 */ /* 0x000fc800078e0207 */
[----:B------:R-:W-:Y:S01]  /*10a0*/  IMAD.WIDE R6, R7, 0x4, R4 ;  /* 0x0000000407067825 */ /* 0x000fe200078e0204 */
[----:B------:R-:W-:-:S04]  /*10b0*/  IABS R20, R21 ;  /* 0x0000001500147213 */ /* 0x000fc80000000000 */
[----:B--2---:R0:W-:Y:S04]  /*10c0*/  STG.E desc[UR6][R6.64], R23 ;  /* 0x0000001706007986 */ /* 0x0041e8000c101906 */
[----:B------:R-:W2:Y:S01]  /*10d0*/  LDG.E R8, desc[UR6][R8.64] ;  /* 0x0000000608087981 */ /* 0x000ea2000c1e1900 */
[----:B------:R-:W-:-:S05]  /*10e0*/  IMAD.HI.U32 R19, R15, R20, RZ ;  /* 0x000000140f137227 */ /* 0x000fca00078e00ff */
[----:B------:R-:W-:-:S05]  /*10f0*/  IADD3 R25, PT, PT, -R19, RZ, RZ ;  /* 0x000000ff13197210 */ /* 0x000fca0007ffe1ff */
[----:B------:R-:W-:-:S05]  /*1100*/  IMAD R25, R11, R25, R20 ;  /* 0x000000190b197224 */ /* 0x000fca00078e0214 */
[----:B------:R-:W-:-:S13]  /*1110*/  ISETP.GT.U32.AND P3, PT, R16, R25, PT ;  /* 0x000000191000720c */ /* 0x000fda0003f64070 */
[----:B------:R-:W-:Y:S01]  /*1120*/  @!P3 IMAD.IADD R25, R25, 0x1, -R11 ;  /* 0x000000011919b824 */ /* 0x000fe200078e0a0b */
[----:B------:R-:W-:Y:S02]  /*1130*/  LOP3.LUT R11, R21, R12, RZ, 0x3c, !PT ;  /* 0x0000000c150b7212 */ /* 0x000fe400078e3cff */
[----:B------:R-:W-:Y:S02]  /*1140*/  @!P3 IADD3 R19, PT, PT, R19, 0x1, RZ ;  /* 0x000000011313b810 */ /* 0x000fe40007ffe0ff */
[----:B------:R-:W-:Y:S02]  /*1150*/  ISETP.GE.U32.AND P2, PT, R25, R16, PT ;  /* 0x000000101900720c */ /* 0x000fe40003f46070 */
[----:B------:R-:W-:-:S11]  /*1160*/  ISETP.GE.AND P4, PT, R11, RZ, PT ;  /* 0x000000ff0b00720c */ /* 0x000fd60003f86270 */
[----:B------:R-:W-:-:S05]  /*1170*/  @P2 VIADD R19, R19, 0x1 ;  /* 0x0000000113132836 */ /* 0x000fca0000000000 */
[----:B------:R-:W-:-:S04]  /*1180*/  @!P4 IADD3 R19, PT, PT, -R19, RZ, RZ ;  /* 0x000000ff1313c210 */ /* 0x000fc80007ffe1ff */
[----:B------:R-:W-:-:S04]  /*1190*/  SEL R19, R14, R19, !P0 ;  /* 0x000000130e137207 */ /* 0x000fc80004000000 */
[----:B0-----:R-:W-:-:S05]  /*11a0*/  IABS R6, R19 ;  /* 0x0000001300067213 */ /* 0x001fca0000000000 */
        /* <DEDUP_REMOVED lines=10> */
[----:B------:R-:W-:Y:S01]  /*1250*/  @P0 IADD3 R18, PT, PT, R18, 0x1, RZ ;  /* 0x0000000112120810 */ /* 0x000fe20007ffe0ff */
[----:B------:R-:W-:-:S05]  /*1260*/  IMAD R6, R12, R6, R21 ;  /* 0x000000060c067224 */ /* 0x000fca00078e0215 */
[----:B------:R-:W-:-:S05]  /*1270*/  @!P3 IMAD.MOV R18, RZ, RZ, -R18 ;  /* 0x000000ffff12b224 */ /* 0x000fca00078e0a12 */
[----:B------:R-:W-:-:S05]  /*1280*/  SEL R17, R17, R18, !P1 ;  /* 0x0000001211117207 */ /* 0x000fca0004800000 */
[----:B------:R-:W-:Y:S02]  /*1290*/  IMAD.MOV R7, RZ, RZ, -R17 ;  /* 0x000000ffff077224 */ /* 0x000fe400078e0a11 */
[----:B------:R-:W-:Y:S02]  /*12a0*/  IMAD R6, R17, R12, R6 ;  /* 0x0000000c11067224 */ /* 0x000fe400078e0206 */
[----:B------:R-:W-:-:S04]  /*12b0*/  IMAD R7, R10, R7, R19 ;  /* 0x000000070a077224 */ /* 0x000fc800078e0213 */
[----:B------:R-:W-:-:S04]  /*12c0*/  IMAD R7, R6, R10, R7 ;  /* 0x0000000a06077224 */ /* 0x000fc800078e0207 */
[----:B------:R-:W-:Y:S01]  /*12d0*/  IMAD.WIDE R18, R7, 0x4, R4 ;  /* 0x0000000407127825 */ /* 0x000fe200078e0204 */
[----:B------:R-:W-:-:S04]  /*12e0*/  IADD3 R7, PT, PT, R21, UR4, RZ ;  /* 0x0000000415077c10 */ /* 0x000fc8000fffe0ff */
[----:B------:R-:W-:Y:S01]  /*12f0*/  ISETP.GE.AND P0, PT, R7, R0, PT ;  /* 0x000000000700720c */ /* 0x000fe20003f06270 */
[----:B--2---:R0:W-:-:S12]  /*1300*/  STG.E desc[UR6][R18.64], R8 ;  /* 0x0000000812007986 */ /* 0x0041d8000c101906 */
[----:B------:R-:W-:Y:S05]  /*1310*/  @!P0 BRA `(.L_x_79) ;  /* 0xfffffff400488947 */ /* 0x000fea000383ffff */
[----:B------:R-:W-:Y:S05]  /*1320*/  EXIT ;  /* 0x000000000000794d */ /* 0x000fea0003800000 */
.L_x_80:
        /* <DEDUP_REMOVED lines=13> */
.L_x_182:


//--------------------- .text._Z19transpose_rsfc2cfrsPfS_iii --------------------------
	.section	.text._Z19transpose_rsfc2cfrsPfS_iii,"ax",@progbits
	.align	128
        .global         _Z19transpose_rsfc2cfrsPfS_iii
        .type           _Z19transpose_rsfc2cfrsPfS_iii,@function
        .size           _Z19transpose_rsfc2cfrsPfS_iii,(.L_x_183 - _Z19transpose_rsfc2cfrsPfS_iii)
        .other          _Z19transpose_rsfc2cfrsPfS_iii,@"STO_CUDA_ENTRY STV_DEFAULT"
_Z19transpose_rsfc2cfrsPfS_iii:
.text._Z19transpose_rsfc2cfrsPfS_iii:
[----:B------:R-:W-:Y:S01]  /*0000*/  LDC R1, c[0x0][0x37c] ;  /* 0x0000df00ff017b82 */ /* 0x000fe20000000800 */
[----:B------:R-:W0:Y:S01]  /*0010*/  S2R R7, SR_TID.X ;  /* 0x0000000000077919 */ /* 0x000e220000002100 */
[----:B------:R-:W1:Y:S01]  /*0020*/  LDCU.64 UR8, c[0x0][0x390] ;  /* 0x00007200ff0877ac */ /* 0x000e620008000a00 */
[----:B------:R-:W0:Y:S01]  /*0030*/  S2R R2, SR_CTAID.X ;  /* 0x0000000000027919 */ /* 0x000e220000002500 */
[----:B------:R-:W0:Y:S01]  /*0040*/  LDCU UR4, c[0x0][0x360] ;  /* 0x00006c00ff0477ac */ /* 0x000e220008000800 */
[----:B------:R-:W2:Y:S01]  /*0050*/  LDCU UR6, c[0x0][0x398] ;  /* 0x00007300ff0677ac */ /* 0x000ea20008000800 */
[----:B------:R-:W3:Y:S01]  /*0060*/  LDCU UR5, c[0x0][0x370] ;  /* 0x00006e00ff0577ac */ /* 0x000ee20008000800 */
[----:B-1----:R-:W-:Y:S02]  /*0070*/  IMAD.U32 R6, RZ, RZ, UR9 ;  /* 0x00000009ff067e24 */ /* 0x002fe4000f8e00ff */
[----:B------:R-:W-:-:S04]  /*0080*/  IMAD.U32 R9, RZ, RZ, UR8 ;  /* 0x00000008ff097e24 */ /* 0x000fc8000f8e00ff */
[----:B------:R-:W-:-:S04]  /*0090*/  IMAD R0, R6, R9, RZ ;  /* 0x0000000906007224 */ /* 0x000fc800078e02ff */
[----:B--2---:R-:W-:Y:S02]  /*00a0*/  IMAD R0, R0, UR6, RZ ;  /* 0x0000000600007c24 */ /* 0x004fe4000f8e02ff */
[----:B0-----:R-:W-:Y:S01]  /*00b0*/  IMAD R7, R2, UR4, R7 ;  /* 0x0000000402077c24 */ /* 0x001fe2000f8e0207 */
[----:B---3--:R-:W-:-:S04]  /*00c0*/  UIMAD UR4, UR4, UR5, URZ ;  /* 0x00000005040472a4 */ /* 0x008fc8000f8e02ff */
        /* <DEDUP_REMOVED lines=14> */
[----:B0-----:R-:W0:Y:S01]  /*01b0*/  MUFU.RCP R10, R10 ;  /* 0x0000000a000a7308 */ /* 0x001e220000001000 */
[----:B------:R-:W4:Y:S01]  /*01c0*/  LDCU UR9, c[0x0][0x390] ;  /* 0x00007200ff0977ac */ /* 0x000f220008000800 */
[----:B0-----:R-:W-:-:S06]  /*01d0*/  IADD3 R2, PT, PT, R10, 0xffffffe, RZ ;  /* 0x0ffffffe0a027810 */ /* 0x001fcc0007ffe0ff */
[----:B------:R0:W5:Y:S02]  /*01e0*/  F2I.FTZ.U32.TRUNC.NTZ R3, R2 ;  /* 0x0000000200037305 */ /* 0x000164000021f000 */
[----:B0-----:R-:W-:Y:S02]  /*01f0*/  HFMA2 R2, -RZ, RZ, 0, 0 ;  /* 0x00000000ff027431 */ /* 0x001fe400000001ff */
[----:B-----5:R-:W-:-:S04]  /*0200*/  IMAD R11, R11, R3, RZ ;  /* 0x000000030b0b7224 */ /* 0x020fc800078e02ff */
        /* <DEDUP_REMOVED lines=14> */
[----:B-1234-:R-:W-:Y:S05]  /*02f0*/  @!P1 BRA `(.L_x_82) ;  /* 0x0000000400189947 */ /* 0x01efea0003800000 */
[----:B------:R-:W-:Y:S01]  /*0300*/  IABS R8, R6 ;  /* 0x0000000600087213 */ /* 0x000fe20000000000 */
[----:B------:R-:W0:Y:S01]  /*0310*/  LDC.64 R2, c[0x0][0x380] ;  /* 0x0000e000ff027b82 */ /* 0x000e220000000a00 */
[----:B------:R-:W-:Y:S01]  /*0320*/  VIADD R6, R13, 0x1 ;  /* 0x000000010d067836 */ /* 0x000fe20000000000 */
[----:B------:R-:W-:Y:S01]  /*0330*/  ISETP.NE.AND P1, PT, R9, RZ, PT ;  /* 0x000000ff0900720c */ /* 0x000fe20003f25270 */
[----:B------:R-:W1:Y:S03]  /*0340*/  I2F.RP R12, R8 ;  /* 0x00000008000c7306 */ /* 0x000e660000209400 */
[----:B------:R-:W-:Y:S02]  /*0350*/  LOP3.LUT R6, R6, 0x3, RZ, 0xc0, !PT ;  /* 0x0000000306067812 */ /* 0x000fe400078ec0ff */
[----:B------:R-:W2:Y:S03]  /*0360*/  LDC.64 R4, c[0x0][0x388] ;  /* 0x0000e200ff047b82 */ /* 0x000ea60000000a00 */
[----:B------:R-:W-:Y:S01]  /*0370*/  IMAD.MOV R14, RZ, RZ, -R6 ;  /* 0x000000ffff0e7224 */ /* 0x000fe200078e0a06 */
[----:B-1----:R-:W1:Y:S02]  /*0380*/  MUFU.RCP R12, R12 ;  /* 0x0000000c000c7308 */ /* 0x002e640000001000 */
[----:B-1----:R-:W-:-:S02]  /*0390*/  IADD3 R10, PT, PT, R12, 0xffffffe, RZ ;  /* 0x0ffffffe0c0a7810 */ /* 0x002fc40007ffe0ff */
[----:B------:R-:W-:-:S04]  /*03a0*/  LOP3.LUT R12, RZ, R9, RZ, 0x33, !PT ;  /* 0x00000009ff0c7212 */ /* 0x000fc800078e33ff */
[----:B------:R1:W3:Y:S02]  /*03b0*/  F2I.FTZ.U32.TRUNC.NTZ R11, R10 ;  /* 0x0000000a000b7305 */ /* 0x0002e4000021f000 */
[----:B-1----:R-:W-:Y:S01]  /*03c0*/  MOV R10, RZ ;  /* 0x000000ff000a7202 */ /* 0x002fe20000000f00 */
[----:B---3--:R-:W-:-:S04]  /*03d0*/  IMAD.MOV R15, RZ, RZ, -R11 ;  /* 0x000000ffff0f7224 */ /* 0x008fc800078e0a0b */
[----:B------:R-:W-:-:S04]  /*03e0*/  IMAD R13, R15, R8, RZ ;  /* 0x000000080f0d7224 */ /* 0x000fc800078e02ff */
[----:B0-2---:R-:W-:-:S07]  /*03f0*/  IMAD.HI.U32 R13, R11, R13, R10 ;  /* 0x0000000d0b0d7227 */ /* 0x005fce00078e000a */
.L_x_83:
        /* <DEDUP_REMOVED lines=8> */
[-C--:B------:R-:W-:Y:S02]  /*0480*/  IABS R22, R6.reuse ;  /* 0x0000000600167213 */ /* 0x080fe40000000000 */
[----:B------:R-:W1:Y:S01]  /*0490*/  I2F.RP R17, R16 ;  /* 0x0000001000117306 */ /* 0x000e620000209400 */
[----:B0-----:R-:W-:Y:S01]  /*04a0*/  IMAD.MOV R11, RZ, RZ, -R18 ;  /* 0x000000ffff0b7224 */ /* 0x001fe200078e0a12 */
[----:B------:R-:W-:-:S03]  /*04b0*/  LOP3.LUT R10, R7, R6, RZ, 0x3c, !PT ;  /* 0x00000006070a7212 */ /* 0x000fc600078e3cff */
[----:B------:R-:W-:Y:S01]  /*04c0*/  IMAD R11, R22, R11, R20 ;  /* 0x0000000b160b7224 */ /* 0x000fe200078e0214 */
[----:B------:R-:W-:Y:S01]  /*04d0*/  ISETP.GE.AND P3, PT, R10, RZ, PT ;  /* 0x000000ff0a00720c */ /* 0x000fe20003f66270 */
[----:B------:R-:W-:-:S03]  /*04e0*/  IMAD.MOV.U32 R10, RZ, RZ, RZ ;  /* 0x000000ffff0a7224 */ /* 0x000fc600078e00ff */
[----:B------:R-:W-:Y:S01]  /*04f0*/  ISETP.GT.U32.AND P4, PT, R8, R11, PT ;  /* 0x0000000b0800720c */ /* 0x000fe20003f84070 */
[----:B-1----:R-:W0:-:S12]  /*0500*/  MUFU.RCP R17, R17 ;  /* 0x0000001100117308 */ /* 0x002e180000001000 */
[----:B------:R-:W-:Y:S02]  /*0510*/  @!P4 IMAD.IADD R11, R11, 0x1, -R22 ;  /* 0x000000010b0bc824 */ /* 0x000fe400078e0a16 */
[----:B------:R-:W-:Y:S01]  /*0520*/  @!P4 VIADD R18, R18, 0x1 ;  /* 0x000000011212c836 */ /* 0x000fe20000000000 */
[----:B------:R-:W-:Y:S02]  /*0530*/  ISETP.NE.AND P4, PT, R6, RZ, PT ;  /* 0x000000ff0600720c */ /* 0x000fe40003f85270 */
[----:B------:R-:W-:Y:S02]  /*0540*/  ISETP.GE.U32.AND P2, PT, R11, R8, PT ;  /* 0x000000080b00720c */ /* 0x000fe40003f46070 */
[----:B0-----:R-:W-:-:S04]  /*0550*/  IADD3 R19, PT, PT, R17, 0xffffffe, RZ ;  /* 0x0ffffffe11137810 */ /* 0x001fc80007ffe0ff */
[----:B------:R0:W1:Y:S07]  /*0560*/  F2I.FTZ.U32.TRUNC.NTZ R11, R19 ;  /* 0x00000013000b7305 */ /* 0x00006e000021f000 */
[----:B------:R-:W-:-:S04]  /*0570*/  @P2 VIADD R18, R18, 0x1 ;  /* 0x0000000112122836 */ /* 0x000fc80000000000 */
[----:B------:R-:W-:Y:S01]  /*0580*/  @!P3 IMAD.MOV R18, RZ, RZ, -R18 ;  /* 0x000000ffff12b224 */ /* 0x000fe200078e0a12 */
[----:B------:R-:W-:-:S04]  /*0590*/  @!P4 LOP3.LUT R18, RZ, R6, RZ, 0x33, !PT ;  /* 0x00000006ff12c212 */ /* 0x000fc800078e33ff */
[----:B0-----:R-:W-:Y:S02]  /*05a0*/  IABS R19, R18 ;  /* 0x0000001200137213 */ /* 0x001fe40000000000 */
[----:B-1----:R-:W-:-:S05]  /*05b0*/  IADD3 R17, PT, PT, RZ, -R11, RZ ;  /* 0x8000000bff117210 */ /* 0x002fca0007ffe0ff */
        /* <DEDUP_REMOVED lines=10> */
[----:B------:R-:W-:-:S04]  /*0660*/  LOP3.LUT R11, R18, R9, RZ, 0x3c, !PT ;  /* 0x00000009120b7212 */ /* 0x000fc800078e3cff */
[----:B------:R-:W-:Y:S02]  /*0670*/  ISETP.GE.AND P4, PT, R11, RZ, PT ;  /* 0x000000ff0b00720c */ /* 0x000fe40003f86270 */
[----:B------:R-:W-:-:S05]  /*0680*/  IADD3 R11, PT, PT, -R18, RZ, RZ ;  /* 0x000000ff120b7210 */ /* 0x000fca0007ffe1ff */
[----:B------:R-:W-:Y:S01]  /*0690*/  @P2 VIADD R10, R10, 0x1 ;  /* 0x000000010a0a2836 */ /* 0x000fe20000000000 */
[----:B------:R-:W-:Y:S01]  /*06a0*/  ISETP.NE.AND P2, PT, R14, RZ, PT ;  /* 0x000000ff0e00720c */ /* 0x000fe20003f45270 */
[----:B------:R-:W-:Y:S01]  /*06b0*/  IMAD R11, R6, R11, R7 ;  /* 0x0000000b060b7224 */ /* 0x000fe200078e0207 */
[----:B------:R-:W-:-:S03]  /*06c0*/  IADD3 R7, PT, PT, R7, UR4, RZ ;  /* 0x0000000407077c10 */ /* 0x000fc6000fffe0ff */
[----:B------:R-:W-:-:S05]  /*06d0*/  @!P4 IMAD.MOV R10, RZ, RZ, -R10 ;  /* 0x000000ffff0ac224 */ /* 0x000fca00078e0a0a */
[----:B------:R-:W-:-:S05]  /*06e0*/  SEL R10, R12, R10, !P1 ;  /* 0x0000000a0c0a7207 */ /* 0x000fca0004800000 */
[----:B------:R-:W-:-:S04]  /*06f0*/  IMAD.MOV R16, RZ, RZ, -R10 ;  /* 0x000000ffff107224 */ /* 0x000fc800078e0a0a */
[----:B------:R-:W-:-:S04]  /*0700*/  IMAD R18, R9, R16, R18 ;  /* 0x0000001009127224 */ /* 0x000fc800078e0212 */
[----:B------:R-:W-:-:S04]  /*0710*/  IMAD R11, R11, R9, R18 ;  /* 0x000000090b0b7224 */ /* 0x000fc800078e0212 */
[----:B------:R-:W-:-:S04]  /*0720*/  IMAD R11, R11, UR5, R10 ;  /* 0x000000050b0b7c24 */ /* 0x000fc8000f8e020a */
[----:B------:R-:W-:-:S05]  /*0730*/  IMAD.WIDE R10, R11, 0x4, R4 ;  /* 0x000000040b0a7825 */ /* 0x000fca00078e0204 */
[----:B--2---:R0:W-:Y:S01]  /*0740*/  STG.E desc[UR6][R10.64], R15 ;  /* 0x0000000f0a007986 */ /* 0x0041e2000c101906 */
[----:B------:R-:W-:Y:S05]  /*0750*/  @P2 BRA `(.L_x_83) ;  /* 0xfffffffc00282947 */ /* 0x000fea000383ffff */
.L_x_82:
[----:B------:R-:W-:Y:S05]  /*0760*/  BSYNC.RECONVERGENT B0 ;  /* 0x0000000000007941 */ /* 0x000fea0003800200 */
.L_x_81:
[----:B------:R-:W-:Y:S05]  /*0770*/  @!P0 EXIT ;  /* 0x000000000000894d */ /* 0x000fea0003800000 */
[----:B------:R-:W-:Y:S01]  /*0780*/  IABS R16, R6 ;  /* 0x0000000600107213 */ /* 0x000fe20000000000 */
[----:B0-----:R-:W0:Y:S01]  /*0790*/  LDC R10, c[0x0][0x394] ;  /* 0x0000e500ff0a7b82 */ /* 0x001e220000000800 */
[----:B------:R-:W1:Y:S02]  /*07a0*/  LDCU UR5, c[0x0][0x398] ;  /* 0x00007300ff0577ac */ /* 0x000e640008000800 */
[----:B------:R-:W2:Y:S05]  /*07b0*/  I2F.RP R6, R16 ;  /* 0x0000001000067306 */ /* 0x000eaa0000209400 */
[----:B------:R-:W3:Y:S08]  /*07c0*/  LDC R11, c[0x0][0x390] ;  /* 0x0000e400ff0b7b82 */ /* 0x000ef00000000800 */
[----:B------:R-:W4:Y:S01]  /*07d0*/  LDC.64 R2, c[0x0][0x380] ;  /* 0x0000e000ff027b82 */ /* 0x000f220000000a00 */
[----:B--2---:R-:W2:Y:S07]  /*07e0*/  MUFU.RCP R6, R6 ;  /* 0x0000000600067308 */ /* 0x004eae0000001000 */
[----:B------:R-:W0:Y:S01]  /*07f0*/  LDC.64 R4, c[0x0][0x388] ;  /* 0x0000e200ff047b82 */ /* 0x000e220000000a00 */
[----:B--2---:R-:W-:-:S04]  /*0800*/  VIADD R8, R6, 0xffffffe ;  /* 0x0ffffffe06087836 */ /* 0x004fc80000000000 */
[----:B------:R2:W5:Y:S02]  /*0810*/  F2I.FTZ.U32.TRUNC.NTZ R9, R8 ;  /* 0x0000000800097305 */ /* 0x000564000021f000 */
[----:B--2---:R-:W-:Y:S02]  /*0820*/  HFMA2 R8, -RZ, RZ, 0, 0 ;  /* 0x00000000ff087431 */ /* 0x004fe400000001ff */
[----:B-----5:R-:W-:-:S04]  /*0830*/  IMAD.MOV R15, RZ, RZ, -R9 ;  /* 0x000000ffff0f7224 */ /* 0x020fc800078e0a09 */
[----:B------:R-:W-:-:S04]  /*0840*/  IMAD R15, R15, R16, RZ ;  /* 0x000000100f0f7224 */ /* 0x000fc800078e02ff */
[----:B-1-3--:R-:W-:-:S07]  /*0850*/  IMAD.HI.U32 R15, R9, R15, R8 ;  /* 0x0000000f090f7227 */ /* 0x00afce00078e0008 */
.L_x_84:
[----:B-1--4-:R-:W-:-:S05]  /*0860*/  IMAD.WIDE R8, R7, 0x4, R2 ;  /* 0x0000000407087825 */ /* 0x012fca00078e0202 */
[----:B------:R1:W2:Y:S01]  /*0870*/  LDG.E R6, desc[UR6][R8.64] ;  /* 0x0000000608067981 */ /* 0x0002a2000c1e1900 */
[----:B------:R-:W-:Y:S02]  /*0880*/  IABS R13, R11 ;  /* 0x0000000b000d7213 */ /* 0x000fe40000000000 */
[----:B------:R-:W-:Y:S02]  /*0890*/  IABS R17, R7 ;  /* 0x0000000700117213 */ /* 0x000fe40000000000 */
[----:B------:R-:W3:Y:S01]  /*08a0*/  I2F.RP R20, R13 ;  /* 0x0000000d00147306 */ /* 0x000ee20000209400 */
[-C--:B0-----:R-:W-:Y:S02]  /*08b0*/  IABS R12, R10.reuse ;  /* 0x0000000a000c7213 */ /* 0x081fe40000000000 */
[----:B------:R-:W-:Y:S01]  /*08c0*/  IMAD.HI.U32 R15, R15, R17, RZ ;  /* 0x000000110f0f7227 */ /* 0x000fe200078e00ff */
[----:B-1----:R-:W-:-:S03]  /*08d0*/  LOP3.LUT R8, R7, R10, RZ, 0x3c, !PT ;  /* 0x0000000a07087212 */ /* 0x002fc600078e3cff */
[----:B------:R-:W-:Y:S01]  /*08e0*/  IMAD.MOV R14, RZ, RZ, -R15 ;  /* 0x000000ffff0e7224 */ /* 0x000fe200078e0a0f */
[----:B------:R-:W-:-:S03]  /*08f0*/  ISETP.GE.AND P2, PT, R8, RZ, PT ;  /* 0x000000ff0800720c */ /* 0x000fc60003f46270 */
[----:B------:R-:W-:Y:S01]  /*0900*/  IMAD R17, R12, R14, R17 ;  /* 0x0000000e0c117224 */ /* 0x000fe200078e0211 */
[----:B------:R-:W-:Y:S01]  /*0910*/  LOP3.LUT R14, RZ, R10, RZ, 0x33, !PT ;  /* 0x0000000aff0e7212 */ /* 0x000fe200078e33ff */
[----:B---3--:R-:W0:Y:S03]  /*0920*/  MUFU.RCP R20, R20 ;  /* 0x0000001400147308 */ /* 0x008e260000001000 */
        /* <DEDUP_REMOVED lines=9> */
[----:B------:R-:W-:Y:S02]  /*09c0*/  ISETP.NE.AND P0, PT, R10, RZ, PT ;  /* 0x000000ff0a00720c */ /* 0x000fe40003f05270 */
[----:B-1----:R-:W-:Y:S01]  /*09d0*/  IADD3 R16, PT, PT, RZ, -R19, RZ ;  /* 0x80000013ff107210 */ /* 0x002fe20007ffe0ff */
[----:B------:R-:W-:-:S04]  /*09e0*/  @!P2 IMAD.MOV R15, RZ, RZ, -R15 ;  /* 0x000000ffff0fa224 */ /* 0x000fc800078e0a0f */
[----:B------:R-:W-:Y:S01]  /*09f0*/  IMAD R9, R16, R13, RZ ;  /* 0x0000000d10097224 */ /* 0x000fe200078e02ff */
[----:B------:R-:W-:-:S03]  /*0a00*/  SEL R8, R14, R15, !P0 ;  /* 0x0000000f0e087207 */ /* 0x000fc60004000000 */
[----:B------:R-:W-:Y:S01]  /*0a10*/  IMAD.HI.U32 R18, R19, R9, R18 ;  /* 0x0000000913127227 */ /* 0x000fe200078e0012 */
[----:B------:R-:W-:-:S05]  /*0a20*/  IABS R16, R8 ;  /* 0x0000000800107213 */ /* 0x000fca0000000000 */
[----:B------:R-:W-:-:S05]  /*0a30*/  IMAD.HI.U32 R9, R18, R16, RZ ;  /* 0x0000001012097227 */ /* 0x000fca00078e00ff */
[----:B------:R-:W-:-:S05]  /*0a40*/  IADD3 R15, PT, PT, -R9, RZ, RZ ;  /* 0x000000ff090f7210 */ /* 0x000fca0007ffe1ff */
[----:B------:R-:W-:Y:S01]  /*0a50*/  IMAD R16, R13, R15, R16 ;  /* 0x0000000f0d107224 */ /* 0x000fe200078e0210 */
[----:B------:R-:W-:-:S04]  /*0a60*/  LOP3.LUT R15, R8, R11, RZ, 0x3c, !PT ;  /* 0x0000000b080f7212 */ /* 0x000fc800078e3cff */
[----:B------:R-:W-:Y:S02]  /*0a70*/  ISETP.GT.U32.AND P2, PT, R13, R16, PT ;  /* 0x000000100d00720c */ /* 0x000fe40003f44070 */
[----:B------:R-:W-:Y:S01]  /*0a80*/  ISETP.GE.AND P3, PT, R15, RZ, PT ;  /* 0x000000ff0f00720c */ /* 0x000fe20003f66270 */
[----:B------:R-:W-:-:S04]  /*0a90*/  IMAD.MOV R15, RZ, RZ, -R8 ;  /* 0x000000ffff0f7224 */ /* 0x000fc800078e0a08 */
[----:B------:R-:W-:Y:S02]  /*0aa0*/  IMAD R15, R10, R15, R7 ;  /* 0x0000000f0a0f7224 */ /* 0x000fe400078e0207 */
[----:B------:R-:W-:-:S04]  /*0ab0*/  VIADD R7, R7, UR4 ;  /* 0x0000000407077c36 */ /* 0x000fc80008000000 */
[----:B------:R-:W-:Y:S02]  /*0ac0*/  @!P2 IMAD.IADD R16, R16, 0x1, -R13 ;  /* 0x000000011010a824 */ /* 0x000fe400078e0a0d */
[----:B------:R-:W-:Y:S02]  /*0ad0*/  @!P2 VIADD R9, R9, 0x1 ;  /* 0x000000010909a836 */ /* 0x000fe40000000000 */
[----:B------:R-:W-:Y:S01]  /*0ae0*/  IMAD.WIDE R22, R7, 0x4, R2 ;  /* 0x0000000407167825 */ /* 0x000fe200078e0202 */
[----:B------:R-:W-:-:S13]  /*0af0*/  ISETP.GE.U32.AND P1, PT, R16, R13, PT ;  /* 0x0000000d1000720c */ /* 0x000fda0003f26070 */
[----:B------:R-:W-:Y:S02]  /*0b00*/  @P1 IADD3 R9, PT, PT, R9, 0x1, RZ ;  /* 0x0000000109091810 */ /* 0x000fe40007ffe0ff */
[----:B------:R-:W-:-:S03]  /*0b10*/  ISETP.NE.AND P1, PT, R11, RZ, PT ;  /* 0x000000ff0b00720c */ /* 0x000fc60003f25270 */
[----:B------:R-:W-:-:S05]  /*0b20*/  @!P3 IMAD.MOV R9, RZ, RZ, -R9 ;  /* 0x000000ffff09b224 */ /* 0x000fca00078e0a09 */
[----:B------:R-:W-:-:S04]  /*0b30*/  SEL R9, R17, R9, !P1 ;  /* 0x0000000911097207 */ /* 0x000fc80004800000 */
[----:B------:R-:W-:-:S05]  /*0b40*/  IADD3 R16, PT, PT, -R9, RZ, RZ ;  /* 0x000000ff09107210 */ /* 0x000fca0007ffe1ff */
[----:B------:R-:W-:-:S04]  /*0b50*/  IMAD R8, R11, R16, R8 ;  /* 0x000000100b087224 */ /* 0x000fc800078e0208 */
[----:B------:R-:W-:-:S04]  /*0b60*/  IMAD R8, R15, R11, R8 ;  /* 0x0000000b0f087224 */ /* 0x000fc800078e0208 */
[----:B------:R-:W-:-:S04]  /*0b70*/  IMAD R21, R8, UR5, R9 ;  /* 0x0000000508157c24 */ /* 0x000fc8000f8e0209 */
[----:B------:R-:W-:Y:S01]  /*0b80*/  IMAD.WIDE R20, R21, 0x4, R4 ;  /* 0x0000000415147825 */ /* 0x000fe200078e0204 */
[----:B------:R-:W0:Y:S08]  /*0b90*/  I2F.RP R16, R12 ;  /* 0x0000000c00107306 */ /* 0x000e300000209400 */
[----:B0-----:R-:W0:Y:S01]  /*0ba0*/  MUFU.RCP R16, R16 ;  /* 0x0000001000107308 */ /* 0x001e220000001000 */
[----:B--2---:R1:W-:Y:S04]  /*0bb0*/  STG.E desc[UR6][R20.64], R6 ;  /* 0x0000000614007986 */ /* 0x0043e8000c101906 */
[----:B------:R-:W2:Y:S01]  /*0bc0*/  LDG.E R19, desc[UR6][R22.64] ;  /* 0x0000000616137981 */ /* 0x000ea2000c1e1900 */
[----:B0-----:R-:W-:Y:S01]  /*0bd0*/  VIADD R24, R16, 0xffffffe ;  /* 0x0ffffffe10187836 */ /* 0x001fe20000000000 */
[----:B------:R-:W-:Y:S01]  /*0be0*/  IABS R25, R7 ;  /* 0x0000000700197213 */ /* 0x000fe20000000000 */
[----:B------:R-:W-:Y:S01]  /*0bf0*/  IMAD.MOV.U32 R8, RZ, RZ, RZ ;  /* 0x000000ffff087224 */ /* 0x000fe200078e00ff */
[----:B------:R-:W-:Y:S01]  /*0c00*/  MOV R16, R12 ;  /* 0x0000000c00107202 */ /* 0x000fe20000000f00 */
[----:B------:R-:W0:Y:S01]  /*0c10*/  F2I.FTZ.U32.TRUNC.NTZ R9, R24 ;  /* 0x0000001800097305 */ /* 0x000e22000021f000 */
[----:B-1----:R-:W-:-:S02]  /*0c20*/  IADD3 R21, PT, PT, R7, UR4, RZ ;  /* 0x0000000407157c10 */ /* 0x002fc4000fffe0ff */
[----:B0-----:R-:W-:-:S05]  /*0c30*/  IADD3 R15, PT, PT, RZ, -R9, RZ ;  /* 0x80000009ff0f7210 */ /* 0x001fca0007ffe0ff */
[----:B------:R-:W-:-:S04]  /*0c40*/  IMAD R15, R15, R12, RZ ;  /* 0x0000000c0f0f7224 */ /* 0x000fc800078e02ff */
[----:B------:R-:W-:Y:S01]  /*0c50*/  IMAD.HI.U32 R15, R9, R15, R8 ;  /* 0x0000000f090f7227 */ /* 0x000fe200078e0008 */
[----:B------:R-:W-:-:S05]  /*0c60*/  MOV R9, R25 ;  /* 0x0000001900097202 */ /* 0x000fca0000000f00 */
[----:B------:R-:W-:-:S04]  /*0c70*/  IMAD.HI.U32 R6, R15, R9, RZ ;  /* 0x000000090f067227 */ /* 0x000fc800078e00ff */
        /* <DEDUP_REMOVED lines=10> */
[----:B------:R-:W-:-:S04]  /*0d20*/  SEL R20, R14, R6, !P0 ;  /* 0x000000060e147207 */ /* 0x000fc80004000000 */
[----:B------:R-:W-:-:S05]  /*0d30*/  IABS R8, R20 ;  /* 0x0000001400087213 */ /* 0x000fca0000000000 */
[----:B------:R-:W-:-:S04]  /*0d40*/  IMAD.HI.U32 R6, R18, R8, RZ ;  /* 0x0000000812067227 */ /* 0x000fc800078e00ff */
[----:B------:R-:W-:-:S04]  /*0d50*/  IMAD.MOV R9, RZ, RZ, -R6 ;  /* 0x000000ffff097224 */ /* 0x000fc800078e0a06 */
[----:B------:R-:W-:Y:S01]  /*0d60*/  IMAD R8, R13, R9, R8 ;  /* 0x000000090d087224 */ /* 0x000fe200078e0208 */
[----:B------:R-:W-:-:S04]  /*0d70*/  IADD3 R9, PT, PT, -R20, RZ, RZ ;  /* 0x000000ff14097210 */ /* 0x000fc80007ffe1ff */
[----:B------:R-:W-:Y:S01]  /*0d80*/  ISETP.GT.U32.AND P3, PT, R13, R8, PT ;  /* 0x000000080d00720c */ /* 0x000fe20003f64070 */
[----:B------:R-:W-:-:S12]  /*0d90*/  IMAD R9, R10, R9, R7 ;  /* 0x000000090a097224 */ /* 0x000fd800078e0207 */
[----:B------:R-:W-:Y:S01]  /*0da0*/  @!P3 IADD3 R8, PT, PT, R8, -R13, RZ ;  /* 0x8000000d0808b210 */ /* 0x000fe20007ffe0ff */
[----:B------:R-:W-:-:S03]  /*0db0*/  @!P3 VIADD R6, R6, 0x1 ;  /* 0x000000010606b836 */ /* 0x000fc60000000000 */
[----:B------:R-:W-:Y:S02]  /*0dc0*/  ISETP.GE.U32.AND P2, PT, R8, R13, PT ;  /* 0x0000000d0800720c */ /* 0x000fe40003f46070 */
[----:B------:R-:W-:-:S04]  /*0dd0*/  LOP3.LUT R8, R20, R11, RZ, 0x3c, !PT ;  /* 0x0000000b14087212 */ /* 0x000fc800078e3cff */
[----:B------:R-:W-:-:S07]  /*0de0*/  ISETP.GE.AND P4, PT, R8, RZ, PT ;  /* 0x000000ff0800720c */ /* 0x000fce0003f86270 */
[----:B------:R-:W-:-:S06]  /*0df0*/  @P2 IADD3 R6, PT, PT, R6, 0x1, RZ ;  /* 0x0000000106062810 */ /* 0x000fcc0007ffe0ff */
[----:B------:R-:W-:-:S05]  /*0e00*/  @!P4 IMAD.MOV R6, RZ, RZ, -R6 ;  /* 0x000000ffff06c224 */ /* 0x000fca00078e0a06 */
[----:B------:R-:W-:-:S05]  /*0e10*/  SEL R6, R17, R6, !P1 ;  /* 0x0000000611067207 */ /* 0x000fca0004800000 */
[----:B------:R-:W-:-:S04]  /*0e20*/  IMAD.MOV R8, RZ, RZ, -R6 ;  /* 0x000000ffff087224 */ /* 0x000fc800078e0a06 */
[----:B------:R-:W-:-:S04]  /*0e30*/  IMAD R8, R11, R8, R20 ;  /* 0x000000080b087224 */ /* 0x000fc800078e0214 */
[----:B------:R-:W-:-:S04]  /*0e40*/  IMAD R9, R9, R11, R8 ;  /* 0x0000000b09097224 */ /* 0x000fc800078e0208 */
[----:B------:R-:W-:Y:S02]  /*0e50*/  IMAD R7, R9, UR5, R6 ;  /* 0x0000000509077c24 */ /* 0x000fe4000f8e0206 */
[----:B------:R-:W-:-:S04]  /*0e60*/  IMAD.WIDE R8, R21, 0x4, R2 ;  /* 0x0000000415087825 */ /* 0x000fc800078e0202 */
[----:B------:R-:W-:-:S05]  /*0e70*/  IMAD.WIDE R6, R7, 0x4, R4 ;  /* 0x0000000407067825 */ /* 0x000fca00078e0204 */
[----:B--2---:R0:W-:Y:S04]  /*0e80*/  STG.E desc[UR6][R6.64], R19 ;  /* 0x0000001306007986 */ /* 0x0041e8000c101906 */
        /* <DEDUP_REMOVED lines=13> */
[----:B------:R-:W-:-:S04]  /*0f60*/  SEL R20, R14, R20, !P0 ;  /* 0x000000140e147207 */ /* 0x000fc80004000000 */
[----:B-1----:R-:W-:-:S05]  /*0f70*/  IABS R8, R20 ;  /* 0x0000001400087213 */ /* 0x002fca0000000000 */
[----:B0-----:R-:W-:-:S05]  /*0f80*/  IMAD.HI.U32 R6, R18, R8, RZ ;  /* 0x0000000812067227 */ /* 0x001fca00078e00ff */
        /* <DEDUP_REMOVED lines=8> */
[----:B------:R-:W-:Y:S01]  /*1010*/  @!P3 IMAD.IADD R8, R8, 0x1, -R13 ;  /* 0x000000010808b824 */ /* 0x000fe200078e0a0d */
[----:B------:R-:W-:-:S04]  /*1020*/  @!P3 IADD3 R6, PT, PT, R6, 0x1, RZ ;  /* 0x000000010606b810 */ /* 0x000fc80007ffe0ff */
[----:B------:R-:W-:-:S13]  /*1030*/  ISETP.GE.U32.AND P2, PT, R8, R13, PT ;  /* 0x0000000d0800720c */ /* 0x000fda0003f46070 */
[----:B------:R-:W-:-:S05]  /*1040*/  @P2 VIADD R6, R6, 0x1 ;  /* 0x0000000106062836 */ /* 0x000fca0000000000 */
[----:B------:R-:W-:-:S04]  /*1050*/  @!P4 IADD3 R6, PT, PT, -R6, RZ, RZ ;  /* 0x000000ff0606c210 */ /* 0x000fc80007ffe1ff */
[----:B------:R-:W-:-:S04]  /*1060*/  SEL R6, R17, R6, !P1 ;  /* 0x0000000611067207 */ /* 0x000fc80004800000 */
[----:B------:R-:W-:-:S05]  /*1070*/  IADD3 R8, PT, PT, -R6, RZ, RZ ;  /* 0x000000ff06087210 */ /* 0x000fca0007ffe1ff */
[----:B------:R-:W-:-:S04]  /*1080*/  IMAD R8, R11, R8, R20 ;  /* 0x000000080b087224 */ /* 0x000fc800078e0214 */
[----:B------:R-:W-:Y:S02]  /*1090*/  IMAD R7, R7, R11, R8 ;  /* 0x0000000b07077224 */ /* 0x000fe400078e0208 */
[----:B------:R-:W-:-:S04]  /*10a0*/  IMAD.WIDE R8, R21, 0x4, R2 ;  /* 0x0000000415087825 */ /* 0x000fc800078e0202 */
[----:B------:R-:W-:-:S04]  /*10b0*/  IMAD R7, R7, UR5, R6 ;  /* 0x0000000507077c24 */ /* 0x000fc8000f8e0206 */
        /* <DEDUP_REMOVED lines=33> */
[----:B------:R-:W-:Y:S01]  /*12d0*/  IMAD R6, R7, R11, R6 ;  /* 0x0000000b07067224 */ /* 0x000fe200078e0206 */
[----:B------:R-:W-:-:S03]  /*12e0*/  IADD3 R7, PT, PT, R21, UR4, RZ ;  /* 0x0000000415077c10 */ /* 0x000fc6000fffe0ff */
[----:B------:R-:W-:Y:S01]  /*12f0*/  IMAD R13, R6, UR5, R17 ;  /* 0x00000005060d7c24 */ /* 0x000fe2000f8e0211 */
[----:B------:R-:W-:-:S03]  /*1300*/  ISETP.GE.AND P0, PT, R7, R0, PT ;  /* 0x000000000700720c */ /* 0x000fc60003f06270 */
[----:B------:R-:W-:-:S05]  /*1310*/  IMAD.WIDE R12, R13, 0x4, R4 ;  /* 0x000000040d0c7825 */ /* 0x000fca00078e0204 */
[----:B--2---:R1:W-:Y:S05]  /*1320*/  STG.E desc[UR6][R12.64], R8 ;  /* 0x000000080c007986 */ /* 0x0043ea000c101906 */
[----:B------:R-:W-:Y:S05]  /*1330*/  @!P0 BRA `(.L_x_84) ;  /* 0xfffffff400488947 */ /* 0x000fea000383ffff */
[----:B------:R-:W-:Y:S05]  /*1340*/  EXIT ;  /* 0x000000000000794d */ /* 0x000fea0003800000 */
.L_x_85:
        /* <DEDUP_REMOVED lines=11> */
.L_x_183:


//--------------------- .text._Z10half2floatiPK6__halfPf --------------------------
	.section	.text._Z10half2floatiPK6__halfPf,"ax",@progbits
	.align	128
        .global         _Z10half2floatiPK6__halfPf
        .type           _Z10half2floatiPK6__halfPf,@function
        .size           _Z10half2floatiPK6__halfPf,(.L_x_184 - _Z10half2floatiPK6__halfPf)
        .other          _Z10half2floatiPK6__halfPf,@"STO_CUDA_ENTRY STV_DEFAULT"
_Z10half2floatiPK6__halfPf:
.text._Z10half2floatiPK6__halfPf:
[----:B------:R-:W-:Y:S01]  /*0000*/  LDC R1, c[0x0][0x37c] ;  /* 0x0000df00ff017b82 */ /* 0x000fe20000000800 */
[----:B------:R-:W0:Y:S01]  /*0010*/  S2R R7, SR_TID.X ;  /* 0x0000000000077919 */ /* 0x000e220000002100 */
[----:B------:R-:W0:Y:S06]  /*0020*/  LDCU UR4, c[0x0][0x360] ;  /* 0x00006c00ff0477ac */ /* 0x000e2c0008000800 */
[----:B------:R-:W1:Y:S01]  /*0030*/  LDC R2, c[0x0][0x370] ;  /* 0x0000dc00ff027b82 */ /* 0x000e620000000800 */
[----:B------:R-:W0:Y:S01]  /*0040*/  S2R R0, SR_CTAID.X ;  /* 0x0000000000007919 */ /* 0x000e220000002500 */
[----:B------:R-:W2:Y:S01]  /*0050*/  LDCU UR6, c[0x0][0x380] ;  /* 0x00007000ff0677ac */ /* 0x000ea20008000800 */
[----:B0-----:R-:W-:-:S02]  /*0060*/  IMAD R7, R0, UR4, R7 ;  /* 0x0000000400077c24 */ /* 0x001fc4000f8e0207 */
[----:B-1----:R-:W-:-:S03]  /*0070*/  IMAD R0, R2, UR4, RZ ;  /* 0x0000000402007c24 */ /* 0x002fc6000f8e02ff */
[----:B--2---:R-:W-:-:S13]  /*0080*/  ISETP.GE.AND P0, PT, R7, UR6, PT ;  /* 0x0000000607007c0c */ /* 0x004fda000bf06270 */
[----:B------:R-:W-:Y:S05]  /*0090*/  @P0 EXIT ;  /* 0x000000000000094d */ /* 0x000fea0003800000 */
[----:B------:R-:W0:Y:S01]  /*00a0*/  I2F.U32.RP R8, R0 ;  /* 0x0000000000087306 */ /* 0x000e220000209000 */
[C---:B------:R-:W-:Y:S01]  /*00b0*/  IMAD.IADD R4, R0.reuse, 0x1, R7 ;  /* 0x0000000100047824 */ /* 0x040fe200078e0207 */
[----:B------:R-:W-:Y:S01]  /*00c0*/  IADD3 R9, PT, PT, RZ, -R0, RZ ;  /* 0x80000000ff097210 */ /* 0x000fe20007ffe0ff */
[----:B------:R-:W1:Y:S01]  /*00d0*/  LDCU.64 UR4, c[0x0][0x358] ;  /* 0x00006b00ff0477ac */ /* 0x000e620008000a00 */
[----:B------:R-:W-:Y:S01]  /*00e0*/  ISETP.NE.U32.AND P2, PT, R0, RZ, PT ;  /* 0x000000ff0000720c */ /* 0x000fe20003f45070 */
[----:B------:R-:W-:Y:S01]  /*00f0*/  BSSY.RECONVERGENT B0, `(.L_x_86) ;  /* 0x0000029000007945 */ /* 0x000fe20003800200 */
[C---:B------:R-:W-:Y:S02]  /*0100*/  ISETP.GE.AND P0, PT, R4.reuse, UR6, PT ;  /* 0x0000000604007c0c */ /* 0x040fe4000bf06270 */
[----:B------:R-:W-:Y:S02]  /*0110*/  VIMNMX R5, PT, PT, R4, UR6, !PT ;  /* 0x0000000604057c48 */ /* 0x000fe4000ffe0100 */
[----:B------:R-:W-:-:S04]  /*0120*/  SEL R6, RZ, 0x1, P0 ;  /* 0x00000001ff067807 */ /* 0x000fc80000000000 */
[----:B------:R-:W-:Y:S01]  /*0130*/  IADD3 R5, PT, PT, R5, -R4, -R6 ;  /* 0x8000000405057210 */ /* 0x000fe20007ffe806 */
[----:B0-----:R-:W0:Y:S02]  /*0140*/  MUFU.RCP R8, R8 ;  /* 0x0000000800087308 */ /* 0x001e240000001000 */
[----:B0-----:R-:W-:-:S06]  /*0150*/  IADD3 R2, PT, PT, R8, 0xffffffe, RZ ;  /* 0x0ffffffe08027810 */ /* 0x001fcc0007ffe0ff */
[----:B------:R0:W2:Y:S02]  /*0160*/  F2I.FTZ.U32.TRUNC.NTZ R3, R2 ;  /* 0x0000000200037305 */ /* 0x0000a4000021f000 */
[----:B0-----:R-:W-:Y:S02]  /*0170*/  HFMA2 R2, -RZ, RZ, 0, 0 ;  /* 0x00000000ff027431 */ /* 0x001fe400000001ff */
[----:B--2---:R-:W-:-:S04]  /*0180*/  IMAD R9, R9, R3, RZ ;  /* 0x0000000309097224 */ /* 0x004fc800078e02ff */
[----:B------:R-:W-:-:S06]  /*0190*/  IMAD.HI.U32 R8, R3, R9, R2 ;  /* 0x0000000903087227 */ /* 0x000fcc00078e0002 */
[----:B------:R-:W-:-:S05]  /*01a0*/  IMAD.HI.U32 R9, R8, R5, RZ ;  /* 0x0000000508097227 */ /* 0x000fca00078e00ff */
[----:B------:R-:W-:-:S05]  /*01b0*/  IADD3 R2, PT, PT, -R9, RZ, RZ ;  /* 0x000000ff09027210 */ /* 0x000fca0007ffe1ff */
[----:B------:R-:W-:Y:S02]  /*01c0*/  IMAD R5, R0, R2, R5 ;  /* 0x0000000200057224 */ /* 0x000fe400078e0205 */
[----:B------:R-:W0:Y:S03]  /*01d0*/  LDC.64 R2, c[0x0][0x388] ;  /* 0x0000e200ff027b82 */ /* 0x000e260000000a00 */
[----:B------:R-:W-:-:S13]  /*01e0*/  ISETP.GE.U32.AND P0, PT, R5, R0, PT ;  /* 0x000000000500720c */ /* 0x000fda0003f06070 */
[----:B------:R-:W-:Y:S01]  /*01f0*/  @P0 IMAD.IADD R5, R5, 0x1, -R0 ;  /* 0x0000000105050824 */ /* 0x000fe200078e0a00 */
[----:B------:R-:W-:-:S04]  /*0200*/  @P0 IADD3 R9, PT, PT, R9, 0x1, RZ ;  /* 0x0000000109090810 */ /* 0x000fc80007ffe0ff */
[----:B------:R-:W-:Y:S02]  /*0210*/  ISETP.GE.U32.AND P1, PT, R5, R0, PT ;  /* 0x000000000500720c */ /* 0x000fe40003f26070 */
[----:B------:R-:W2:Y:S11]  /*0220*/  LDC.64 R4, c[0x0][0x390] ;  /* 0x0000e400ff047b82 */ /* 0x000eb60000000a00 */
[----:B------:R-:W-:-:S02]  /*0230*/  @P1 IADD3 R9, PT, PT, R9, 0x1, RZ ;  /* 0x0000000109091810 */ /* 0x000fc40007ffe0ff */
[----:B------:R-:W-:-:S05]  /*0240*/  @!P2 LOP3.LUT R9, RZ, R0, RZ, 0x33, !PT ;  /* 0x00000000ff09a212 */ /* 0x000fca00078e33ff */
[----:B------:R-:W-:-:S05]  /*0250*/  IMAD.IADD R6, R6, 0x1, R9 ;  /* 0x0000000106067824 */ /* 0x000fca00078e0209 */
[C---:B------:R-:W-:Y:S02]  /*0260*/  LOP3.LUT R8, R6.reuse, 0x3, RZ, 0xc0, !PT ;  /* 0x0000000306087812 */ /* 0x040fe400078ec0ff */
[----:B------:R-:W-:Y:S02]  /*0270*/  ISETP.GE.U32.AND P1, PT, R6, 0x3, PT ;  /* 0x000000030600780c */ /* 0x000fe40003f26070 */
[----:B------:R-:W-:-:S13]  /*0280*/  ISETP.NE.AND P0, PT, R8, 0x3, PT ;  /* 0x000000030800780c */ /* 0x000fda0003f05270 */
[----:B01----:R-:W-:Y:S05]  /*0290*/  @!P0 BRA `(.L_x_87) ;  /* 0x0000000000388947 */ /* 0x003fea0003800000 */
[----:B------:R-:W0:Y:S01]  /*02a0*/  LDC.64 R12, c[0x0][0x390] ;  /* 0x0000e400ff0c7b82 */ /* 0x000e220000000a00 */
[----:B------:R-:W-:-:S04]  /*02b0*/  IADD3 R6, PT, PT, R6, 0x1, RZ ;  /* 0x0000000106067810 */ /* 0x000fc80007ffe0ff */
[----:B------:R-:W-:-:S03]  /*02c0*/  LOP3.LUT R6, R6, 0x3, RZ, 0xc0, !PT ;  /* 0x0000000306067812 */ /* 0x000fc600078ec0ff */
[----:B------:R-:W1:Y:S01]  /*02d0*/  LDC.64 R14, c[0x0][0x388] ;  /* 0x0000e200ff0e7b82 */ /* 0x000e620000000a00 */
[----:B------:R-:W-:-:S07]  /*02e0*/  IADD3 R6, PT, PT, -R6, RZ, RZ ;  /* 0x000000ff06067210 */ /* 0x000fce0007ffe1ff */
.L_x_88:
[----:B-1----:R-:W-:-:S06]  /*02f0*/  IMAD.WIDE R10, R7, 0x2, R14 ;  /* 0x00000002070a7825 */ /* 0x002fcc00078e020e */
[----:B---3--:R-:W3:Y:S01]  /*0300*/  LDG.E.U16 R10, desc[UR4][R10.64] ;  /* 0x000000040a0a7981 */ /* 0x008ee2000c1e1500 */
[----:B0-----:R-:W-:Y:S01]  /*0310*/  IMAD.WIDE R8, R7, 0x4, R12 ;  /* 0x0000000407087825 */ /* 0x001fe200078e020c */
[----:B------:R-:W-:-:S03]  /*0320*/  IADD3 R7, PT, PT, R0, R7, RZ ;  /* 0x0000000700077210 */ /* 0x000fc60007ffe0ff */
[----:B------:R-:W-:-:S05]  /*0330*/  VIADD R6, R6, 0x1 ;  /* 0x0000000106067836 */ /* 0x000fca0000000000 */
[----:B------:R-:W-:Y:S01]  /*0340*/  ISETP.NE.AND P0, PT, R6, RZ, PT ;  /* 0x000000ff0600720c */ /* 0x000fe20003f05270 */
[----:B---3--:R-:W-:-:S05]  /*0350*/  HADD2.F32 R17, -RZ, R10.H0_H0 ;  /* 0x2000000aff117230 */ /* 0x008fca0000004100 */
[----:B------:R3:W-:Y:S07]  /*0360*/  STG.E desc[UR4][R8.64], R17 ;  /* 0x0000001108007986 */ /* 0x0007ee000c101904 */
[----:B------:R-:W-:Y:S05]  /*0370*/  @P0 BRA `(.L_x_88) ;  /* 0xfffffffc00dc0947 */ /* 0x000fea000383ffff */
.L_x_87:
[----:B------:R-:W-:Y:S05]  /*0380*/  BSYNC.RECONVERGENT B0 ;  /* 0x0000000000007941 */ /* 0x000fea0003800200 */
.L_x_86:
[----:B------:R-:W-:Y:S05]  /*0390*/  @!P1 EXIT ;  /* 0x000000000000994d */ /* 0x000fea0003800000 */
.L_x_89:
[----:B-1----:R-:W-:-:S05]  /*03a0*/  IMAD.WIDE R14, R7, 0x2, R2 ;  /* 0x00000002070e7825 */ /* 0x002fca00078e0202 */
[----:B------:R-:W4:Y:S01]  /*03b0*/  LDG.E.U16 R6, desc[UR4][R14.64] ;  /* 0x000000040e067981 */ /* 0x000f22000c1e1500 */
[----:B--2---:R-:W-:-:S04]  /*03c0*/  IMAD.WIDE R18, R7, 0x4, R4 ;  /* 0x0000000407127825 */ /* 0x004fc800078e0204 */
[----:B---3--:R-:W-:-:S04]  /*03d0*/  IMAD.WIDE R8, R0, 0x2, R14 ;  /* 0x0000000200087825 */ /* 0x008fc800078e020e */
[----:B----4-:R-:W-:-:S05]  /*03e0*/  HADD2.F32 R21, -RZ, R6.H0_H0 ;  /* 0x20000006ff157230 */ /* 0x010fca0000004100 */
[----:B------:R0:W-:Y:S04]  /*03f0*/  STG.E desc[UR4][R18.64], R21 ;  /* 0x0000001512007986 */ /* 0x0001e8000c101904 */
[----:B------:R-:W2:Y:S01]  /*0400*/  LDG.E.U16 R6, desc[UR4][R8.64] ;  /* 0x0000000408067981 */ /* 0x000ea2000c1e1500 */
[----:B------:R-:W-:-:S04]  /*0410*/  IMAD.WIDE R10, R0, 0x4, R18 ;  /* 0x00000004000a7825 */ /* 0x000fc800078e0212 */
[----:B------:R-:W-:-:S04]  /*0420*/  IMAD.WIDE R12, R0, 0x2, R8 ;  /* 0x00000002000c7825 */ /* 0x000fc800078e0208 */
[----:B--2---:R-:W-:-:S05]  /*0430*/  HADD2.F32 R23, -RZ, R6.H0_H0 ;  /* 0x20000006ff177230 */ /* 0x004fca0000004100 */
[----:B------:R1:W-:Y:S04]  /*0440*/  STG.E desc[UR4][R10.64], R23 ;  /* 0x000000170a007986 */ /* 0x0003e8000c101904 */
[----:B------:R-:W2:Y:S01]  /*0450*/  LDG.E.U16 R6, desc[UR4][R12.64] ;  /* 0x000000040c067981 */ /* 0x000ea2000c1e1500 */
[----:B------:R-:W-:-:S04]  /*0460*/  IMAD.WIDE R14, R0, 0x4, R10 ;  /* 0x00000004000e7825 */ /* 0x000fc800078e020a */
[----:B------:R-:W-:-:S04]  /*0470*/  IMAD.WIDE R16, R0, 0x2, R12 ;  /* 0x0000000200107825 */ /* 0x000fc800078e020c */
[----:B--2---:R-:W-:-:S05]  /*0480*/  HADD2.F32 R25, -RZ, R6.H0_H0 ;  /* 0x20000006ff197230 */ /* 0x004fca0000004100 */
[----:B------:R1:W-:Y:S04]  /*0490*/  STG.E desc[UR4][R14.64], R25 ;  /* 0x000000190e007986 */ /* 0x0003e8000c101904 */
[----:B------:R-:W0:Y:S01]  /*04a0*/  LDG.E.U16 R16, desc[UR4][R16.64] ;  /* 0x0000000410107981 */ /* 0x000e22000c1e1500 */
[C---:B------:R-:W-:Y:S01]  /*04b0*/  IMAD.WIDE R8, R0.reuse, 0x4, R14 ;  /* 0x0000000400087825 */ /* 0x040fe200078e020e */
[----:B------:R-:W-:-:S04]  /*04c0*/  LEA R7, R0, R7, 0x2 ;  /* 0x0000000700077211 */ /* 0x000fc800078e10ff */
[----:B------:R-:W-:Y:S01]  /*04d0*/  ISETP.GE.AND P0, PT, R7, UR6, PT ;  /* 0x0000000607007c0c */ /* 0x000fe2000bf06270 */
[----:B0-----:R-:W-:-:S05]  /*04e0*/  HADD2.F32 R19, -RZ, R16.H0_H0 ;  /* 0x20000010ff137230 */ /* 0x001fca0000004100 */
[----:B------:R1:W-:Y:S07]  /*04f0*/  STG.E desc[UR4][R8.64], R19 ;  /* 0x0000001308007986 */ /* 0x0003ee000c101904 */
[----:B------:R-:W-:Y:S05]  /*0500*/  @!P0 BRA `(.L_x_89) ;  /* 0xfffffffc00a48947 */ /* 0x000fea000383ffff */
[----:B------:R-:W-:Y:S05]  /*0510*/  EXIT ;  /* 0x000000000000794d */ /* 0x000fea0003800000 */
.L_x_90:
        /* <DEDUP_REMOVED lines=14> */
.L_x_184:


//--------------------- .text._Z10reduce_4x4PfS_iiiiii --------------------------
	.section	.text._Z10reduce_4x4PfS_iiiiii,"ax",@progbits
	.align	128
        .global         _Z10reduce_4x4PfS_iiiiii
        .type           _Z10reduce_4x4PfS_iiiiii,@function
        .size           _Z10reduce_4x4PfS_iiiiii,(.L_x_185 - _Z10reduce_4x4PfS_iiiiii)
        .other          _Z10reduce_4x4PfS_iiiiii,@"STO_CUDA_ENTRY STV_DEFAULT"
_Z10reduce_4x4PfS_iiiiii:
.text._Z10reduce_4x4PfS_iiiiii:
[----:B------:R-:W-:Y:S01]  /*0000*/  LDC R1, c[0x0][0x37c] ;  /* 0x0000df00ff017b82 */ /* 0x000fe20000000800 */
[----:B------:R-:W0:Y:S01]  /*0010*/  S2R R0, SR_TID.X ;  /* 0x0000000000007919 */ /* 0x000e220000002100 */
[----:B------:R-:W1:Y:S01]  /*0020*/  LDCU.128 UR8, c[0x0][0x390] ;  /* 0x00007200ff0877ac */ /* 0x000e620008000c00 */
[----:B------:R-:W0:Y:S01]  /*0030*/  S2R R3, SR_CTAID.X ;  /* 0x0000000000037919 */ /* 0x000e220000002500 */
[----:B------:R-:W0:Y:S01]  /*0040*/  LDCU UR5, c[0x0][0x360] ;  /* 0x00006c00ff0577ac */ /* 0x000e220008000800 */
[----:B-1----:R-:W-:-:S04]  /*0050*/  UIMAD UR4, UR9, UR8, URZ ;  /* 0x00000008090472a4 */ /* 0x002fc8000f8e02ff */
[----:B------:R-:W-:-:S04]  /*0060*/  UIMAD UR4, UR4, UR10, URZ ;  /* 0x0000000a040472a4 */ /* 0x000fc8000f8e02ff */
[----:B------:R-:W-:Y:S01]  /*0070*/  UIMAD UR4, UR4, UR11, URZ ;  /* 0x0000000b040472a4 */ /* 0x000fe2000f8e02ff */
[----:B0-----:R-:W-:-:S05]  /*0080*/  IMAD R0, R3, UR5, R0 ;  /* 0x0000000503007c24 */ /* 0x001fca000f8e0200 */
[----:B------:R-:W-:-:S13]  /*0090*/  ISETP.GE.AND P0, PT, R0, UR4, PT ;  /* 0x0000000400007c0c */ /* 0x000fda000bf06270 */
[----:B------:R-:W-:Y:S05]  /*00a0*/  @P0 EXIT ;  /* 0x000000000000094d */ /* 0x000fea0003800000 */
[----:B------:R-:W0:Y:S01]  /*00b0*/  LDCU UR6, c[0x0][0x370] ;  /* 0x00006e00ff0677ac */ /* 0x000e220008000800 */
[----:B------:R-:W1:Y:S01]  /*00c0*/  LDCU.64 UR8, c[0x0][0x358] ;  /* 0x00006b00ff0877ac */ /* 0x000e620008000a00 */
[----:B------:R-:W2:Y:S01]  /*00d0*/  LDCU UR7, c[0x0][0x394] ;  /* 0x00007280ff0777ac */ /* 0x000ea20008000800 */
[----:B0-----:R-:W-:-:S12]  /*00e0*/  UIMAD UR5, UR5, UR6, URZ ;  /* 0x00000006050572a4 */ /* 0x001fd8000f8e02ff */
.L_x_98:
[----:B0-----:R-:W0:Y:S01]  /*00f0*/  LDC R3, c[0x0][0x394] ;  /* 0x0000e500ff037b82 */ /* 0x001e220000000800 */
[----:B------:R-:W-:Y:S01]  /*0100*/  HFMA2 R4, -RZ, RZ, 0, 0 ;  /* 0x00000000ff047431 */ /* 0x000fe200000001ff */
[----:B------:R-:W-:Y:S01]  /*0110*/  IABS R9, R0 ;  /* 0x0000000000097213 */ /* 0x000fe20000000000 */
[----:B------:R-:W-:Y:S05]  /*0120*/  BSSY.RECONVERGENT B0, `(.L_x_91) ;  /* 0x000007a000007945 */ /* 0x000fea0003800200 */
[----:B------:R-:W3:Y:S01]  /*0130*/  LDC R2, c[0x0][0x39c] ;  /* 0x0000e700ff027b82 */ /* 0x000ee20000000800 */
[----:B0-----:R-:W-:-:S04]  /*0140*/  IABS R12, R3 ;  /* 0x00000003000c7213 */ /* 0x001fc80000000000 */
[----:B------:R-:W0:Y:S01]  /*0150*/  I2F.RP R6, R12 ;  /* 0x0000000c00067306 */ /* 0x000e220000209400 */
[----:B---3--:R-:W-:-:S07]  /*0160*/  IABS R8, R2 ;  /* 0x0000000200087213 */ /* 0x008fce0000000000 */
[----:B0-----:R-:W0:Y:S02]  /*0170*/  MUFU.RCP R6, R6 ;  /* 0x0000000600067308 */ /* 0x001e240000001000 */
[----:B0-----:R-:W-:-:S06]  /*0180*/  VIADD R5, R6, 0xffffffe ;  /* 0x0ffffffe06057836 */ /* 0x001fcc0000000000 */
[----:B------:R-:W0:Y:S02]  /*0190*/  F2I.FTZ.U32.TRUNC.NTZ R5, R5 ;  /* 0x0000000500057305 */ /* 0x000e24000021f000 */
[----:B0-----:R-:W-:-:S04]  /*01a0*/  IMAD.MOV R7, RZ, RZ, -R5 ;  /* 0x000000ffff077224 */ /* 0x001fc800078e0a05 */
[----:B------:R-:W-:-:S04]  /*01b0*/  IMAD R7, R7, R12, RZ ;  /* 0x0000000c07077224 */ /* 0x000fc800078e02ff */
[----:B------:R-:W-:-:S04]  /*01c0*/  IMAD.HI.U32 R6, R5, R7, R4 ;  /* 0x0000000705067227 */ /* 0x000fc800078e0004 */
[----:B------:R-:W-:Y:S02]  /*01d0*/  IMAD.MOV.U32 R4, RZ, RZ, R8 ;  /* 0x000000ffff047224 */ /* 0x000fe400078e0008 */
[----:B------:R-:W-:Y:S02]  /*01e0*/  IMAD.HI.U32 R7, R6, R9, RZ ;  /* 0x0000000906077227 */ /* 0x000fe400078e00ff */
[----:B------:R-:W0:Y:S01]  /*01f0*/  I2F.RP R10, R4 ;  /* 0x00000004000a7306 */ /* 0x000e220000209400 */
[----:B------:R-:W3:Y:S01]  /*0200*/  LDC R6, c[0x0][0x398] ;  /* 0x0000e600ff067b82 */ /* 0x000ee20000000800 */
[----:B------:R-:W-:-:S04]  /*0210*/  IMAD.MOV R5, RZ, RZ, -R7 ;  /* 0x000000ffff057224 */ /* 0x000fc800078e0a07 */
[----:B------:R-:W-:-:S05]  /*0220*/  IMAD R5, R12, R5, R9 ;  /* 0x000000050c057224 */ /* 0x000fca00078e0209 */
[----:B------:R-:W-:Y:S01]  /*0230*/  ISETP.GT.U32.AND P2, PT, R12, R5, PT ;  /* 0x000000050c00720c */ /* 0x000fe20003f44070 */
[----:B0-----:R-:W0:-:S12]  /*0240*/  MUFU.RCP R10, R10 ;  /* 0x0000000a000a7308 */ /* 0x001e180000001000 */
[-C--:B------:R-:W-:Y:S01]  /*0250*/  @!P2 IADD3 R5, PT, PT, R5, -R12.reuse, RZ ;  /* 0x8000000c0505a210 */ /* 0x080fe20007ffe0ff */
[----:B------:R-:W-:Y:S01]  /*0260*/  @!P2 VIADD R7, R7, 0x1 ;  /* 0x000000010707a836 */ /* 0x000fe20000000000 */
[----:B------:R-:W-:Y:S02]  /*0270*/  ISETP.NE.AND P2, PT, R3, RZ, PT ;  /* 0x000000ff0300720c */ /* 0x000fe40003f45270 */
[----:B------:R-:W-:Y:S02]  /*0280*/  ISETP.GE.U32.AND P0, PT, R5, R12, PT ;  /* 0x0000000c0500720c */ /* 0x000fe40003f06070 */
[----:B------:R-:W-:Y:S01]  /*0290*/  LOP3.LUT R5, R0, R3, RZ, 0x3c, !PT ;  /* 0x0000000300057212 */ /* 0x000fe200078e3cff */
[----:B0-----:R-:W-:-:S03]  /*02a0*/  VIADD R8, R10, 0xffffffe ;  /* 0x0ffffffe0a087836 */ /* 0x001fc60000000000 */
[----:B------:R-:W-:Y:S01]  /*02b0*/  ISETP.GE.AND P1, PT, R5, RZ, PT ;  /* 0x000000ff0500720c */ /* 0x000fe20003f26270 */
[----:B------:R0:W4:Y:S01]  /*02c0*/  F2I.FTZ.U32.TRUNC.NTZ R9, R8 ;  /* 0x0000000800097305 */ /* 0x000122000021f000 */
[----:B---3--:R-:W-:-:S05]  /*02d0*/  IABS R5, R6 ;  /* 0x0000000600057213 */ /* 0x008fca0000000000 */
[----:B------:R-:W-:Y:S02]  /*02e0*/  @P0 IADD3 R7, PT, PT, R7, 0x1, RZ ;  /* 0x0000000107070810 */ /* 0x000fe40007ffe0ff */
[----:B0-----:R-:W-:-:S04]  /*02f0*/  MOV R8, RZ ;  /* 0x000000ff00087202 */ /* 0x001fc80000000f00 */
[----:B------:R-:W-:Y:S01]  /*0300*/  @!P1 IMAD.MOV R7, RZ, RZ, -R7 ;  /* 0x000000ffff079224 */ /* 0x000fe200078e0a07 */
[----:B------:R-:W-:Y:S01]  /*0310*/  @!P2 LOP3.LUT R7, RZ, R3, RZ, 0x33, !PT ;  /* 0x00000003ff07a212 */ /* 0x000fe200078e33ff */
[----:B----4-:R-:W-:-:S03]  /*0320*/  IMAD.MOV R11, RZ, RZ, -R9 ;  /* 0x000000ffff0b7224 */ /* 0x010fc600078e0a09 */
[----:B------:R-:W-:Y:S01]  /*0330*/  IABS R10, R7 ;  /* 0x00000007000a7213 */ /* 0x000fe20000000000 */
[----:B------:R-:W-:-:S04]  /*0340*/  IMAD R11, R11, R4, RZ ;  /* 0x000000040b0b7224 */ /* 0x000fc800078e02ff */
[----:B------:R-:W-:-:S04]  /*0350*/  IMAD.HI.U32 R8, R9, R11, R8 ;  /* 0x0000000b09087227 */ /* 0x000fc800078e0008 */
[----:B------:R-:W-:Y:S02]  /*0360*/  IMAD.MOV.U32 R9, RZ, RZ, R10 ;  /* 0x000000ffff097224 */ /* 0x000fe400078e000a */
[----:B------:R-:W0:Y:S02]  /*0370*/  I2F.RP R10, R5 ;  /* 0x00000005000a7306 */ /* 0x000e240000209400 */
[----:B------:R-:W-:-:S04]  /*0380*/  IMAD.HI.U32 R8, R8, R9, RZ ;  /* 0x0000000908087227 */ /* 0x000fc800078e00ff */
[----:B------:R-:W-:-:S04]  /*0390*/  IMAD.MOV R11, RZ, RZ, -R8 ;  /* 0x000000ffff0b7224 */ /* 0x000fc800078e0a08 */
[----:B------:R-:W-:-:S05]  /*03a0*/  IMAD R9, R4, R11, R9 ;  /* 0x0000000b04097224 */ /* 0x000fca00078e0209 */
[----:B------:R-:W-:Y:S01]  /*03b0*/  ISETP.GT.U32.AND P2, PT, R4, R9, PT ;  /* 0x000000090400720c */ /* 0x000fe20003f44070 */
[----:B0-----:R-:W0:-:S12]  /*03c0*/  MUFU.RCP R10, R10 ;  /* 0x0000000a000a7308 */ /* 0x001e180000001000 */
[-C--:B------:R-:W-:Y:S01]  /*03d0*/  @!P2 IADD3 R9, PT, PT, R9, -R4.reuse, RZ ;  /* 0x800000040909a210 */ /* 0x080fe20007ffe0ff */
[----:B------:R-:W-:Y:S01]  /*03e0*/  @!P2 VIADD R8, R8, 0x1 ;  /* 0x000000010808a836 */ /* 0x000fe20000000000 */
[----:B------:R-:W-:Y:S02]  /*03f0*/  ISETP.NE.AND P2, PT, R2, RZ, PT ;  /* 0x000000ff0200720c */ /* 0x000fe40003f45270 */
[----:B------:R-:W-:Y:S01]  /*0400*/  ISETP.GE.U32.AND P0, PT, R9, R4, PT ;  /* 0x000000040900720c */ /* 0x000fe20003f06070 */
[----:B0-----:R-:W-:Y:S01]  /*0410*/  VIADD R11, R10, 0xffffffe ;  /* 0x0ffffffe0a0b7836 */ /* 0x001fe20000000000 */
[----:B------:R-:W-:-:S03]  /*0420*/  LOP3.LUT R4, R7, R2, RZ, 0x3c, !PT ;  /* 0x0000000207047212 */ /* 0x000fc600078e3cff */
[----:B------:R-:W0:Y:S01]  /*0430*/  F2I.FTZ.U32.TRUNC.NTZ R9, R11 ;  /* 0x0000000b00097305 */ /* 0x000e22000021f000 */
[----:B------:R-:W-:-:S07]  /*0440*/  ISETP.GE.AND P1, PT, R4, RZ, PT ;  /* 0x000000ff0400720c */ /* 0x000fce0003f26270 */
[----:B------:R-:W-:-:S05]  /*0450*/  @P0 IADD3 R8, PT, PT, R8, 0x1, RZ ;  /* 0x0000000108080810 */ /* 0x000fca0007ffe0ff */
[----:B------:R-:W-:Y:S02]  /*0460*/  IMAD.MOV.U32 R13, RZ, RZ, R8 ;  /* 0x000000ffff0d7224 */ /* 0x000fe400078e0008 */
[----:B0-----:R-:W-:Y:S02]  /*0470*/  IMAD.MOV R4, RZ, RZ, -R9 ;  /* 0x000000ffff047224 */ /* 0x001fe400078e0a09 */
[----:B------:R-:W-:Y:S01]  /*0480*/  IMAD.MOV.U32 R8, RZ, RZ, RZ ;  /* 0x000000ffff087224 */ /* 0x000fe200078e00ff */
[----:B------:R-:W-:Y:S01]  /*0490*/  @!P1 IADD3 R13, PT, PT, -R13, RZ, RZ ;  /* 0x000000ff0d0d9210 */ /* 0x000fe20007ffe1ff */
[----:B------:R-:W-:Y:S01]  /*04a0*/  IMAD R11, R4, R5, RZ ;  /* 0x00000005040b7224 */ /* 0x000fe200078e02ff */
[----:B------:R-:W-:-:S03]  /*04b0*/  @!P2 LOP3.LUT R13, RZ, R2, RZ, 0x33, !PT ;  /* 0x00000002ff0da212 */ /* 0x000fc600078e33ff */
[----:B------:R-:W-:Y:S01]  /*04c0*/  IMAD.HI.U32 R8, R9, R11, R8 ;  /* 0x0000000b09087227 */ /* 0x000fe200078e0008 */
[----:B------:R-:W-:-:S05]  /*04d0*/  IABS R4, R13 ;  /* 0x0000000d00047213 */ /* 0x000fca0000000000 */
[----:B------:R-:W-:-:S04]  /*04e0*/  IMAD.MOV.U32 R9, RZ, RZ, R4 ;  /* 0x000000ffff097224 */ /* 0x000fc800078e0004 */
[----:B------:R-:W-:-:S05]  /*04f0*/  IMAD.HI.U32 R4, R8, R9, RZ ;  /* 0x0000000908047227 */ /* 0x000fca00078e00ff */
[----:B------:R-:W-:-:S05]  /*0500*/  IADD3 R8, PT, PT, -R4, RZ, RZ ;  /* 0x000000ff04087210 */ /* 0x000fca0007ffe1ff */
[----:B------:R-:W-:-:S05]  /*0510*/  IMAD R8, R5, R8, R9 ;  /* 0x0000000805087224 */ /* 0x000fca00078e0209 */
[----:B------:R-:W-:-:S13]  /*0520*/  ISETP.GT.U32.AND P2, PT, R5, R8, PT ;  /* 0x000000080500720c */ /* 0x000fda0003f44070 */
[----:B------:R-:W-:Y:S02]  /*0530*/  @!P2 IMAD.IADD R8, R8, 0x1, -R5 ;  /* 0x000000010808a824 */ /* 0x000fe400078e0a05 */
[----:B------:R-:W-:Y:S01]  /*0540*/  @!P2 VIADD R4, R4, 0x1 ;  /* 0x000000010404a836 */ /* 0x000fe20000000000 */
[----:B------:R-:W-:Y:S02]  /*0550*/  ISETP.NE.AND P2, PT, R6, RZ, PT ;  /* 0x000000ff0600720c */ /* 0x000fe40003f45270 */
[----:B------:R-:W-:Y:S02]  /*0560*/  ISETP.GE.U32.AND P0, PT, R8, R5, PT ;  /* 0x000000050800720c */ /* 0x000fe40003f06070 */
[----:B------:R-:W-:-:S04]  /*0570*/  LOP3.LUT R5, R13, R6, RZ, 0x3c, !PT ;  /* 0x000000060d057212 */ /* 0x000fc800078e3cff */
[----:B------:R-:W-:Y:S01]  /*0580*/  ISETP.GE.AND P1, PT, R5, RZ, PT ;  /* 0x000000ff0500720c */ /* 0x000fe20003f26270 */
[----:B------:R-:W-:-:S04]  /*0590*/  IMAD.MOV R5, RZ, RZ, -R13 ;  /* 0x000000ffff057224 */ /* 0x000fc800078e0a0d */
[--C-:B------:R-:W-:Y:S02]  /*05a0*/  IMAD R5, R2, R5, R7.reuse ;  /* 0x0000000502057224 */ /* 0x100fe400078e0207 */
[----:B------:R-:W-:Y:S01]  /*05b0*/  @P0 IADD3 R4, PT, PT, R4, 0x1, RZ ;  /* 0x0000000104040810 */ /* 0x000fe20007ffe0ff */
[----:B------:R-:W-:Y:S02]  /*05c0*/  IMAD.MOV R7, RZ, RZ, -R7 ;  /* 0x000000ffff077224 */ /* 0x000fe400078e0a07 */
[----:B------:R-:W-:Y:S02]  /*05d0*/  LOP3.LUT R8, R5, 0x1, RZ, 0xc, !PT ;  /* 0x0000000105087812 */ /* 0x000fe400078e0cff */
[----:B------:R-:W-:Y:S02]  /*05e0*/  IMAD R7, R3, R7, R0 ;  /* 0x0000000703077224 */ /* 0x000fe400078e0200 */
[----:B------:R-:W-:Y:S01]  /*05f0*/  @!P1 IMAD.MOV R4, RZ, RZ, -R4 ;  /* 0x000000ffff049224 */ /* 0x000fe200078e0a04 */
[----:B------:R-:W-:-:S04]  /*0600*/  @!P2 LOP3.LUT R4, RZ, R6, RZ, 0x33, !PT ;  /* 0x00000006ff04a212 */ /* 0x000fc800078e33ff */
[----:B------:R-:W-:-:S05]  /*0610*/  IADD3 R9, PT, PT, -R4, RZ, RZ ;  /* 0x000000ff04097210 */ /* 0x000fca0007ffe1ff */
[----:B------:R-:W-:Y:S01]  /*0620*/  IMAD R9, R6, R9, R13 ;  /* 0x0000000906097224 */ /* 0x000fe200078e020d */
[----:B------:R-:W-:Y:S01]  /*0630*/  IADD3 R13, PT, PT, R5, -R8, RZ ;  /* 0x80000008050d7210 */ /* 0x000fe20007ffe0ff */
[----:B------:R-:W-:Y:S02]  /*0640*/  IMAD.MOV.U32 R6, RZ, RZ, RZ ;  /* 0x000000ffff067224 */ /* 0x000fe400078e00ff */
[C---:B------:R-:W-:Y:S01]  /*0650*/  VIADD R12, R9.reuse, 0x1 ;  /* 0x00000001090c7836 */ /* 0x040fe20000000000 */
[----:B------:R-:W-:-:S07]  /*0660*/  LOP3.LUT R15, R9, 0x1, RZ, 0xc, !PT ;  /* 0x00000001090f7812 */ /* 0x000fce00078e0cff */
.L_x_97:
[----:B------:R-:W0:Y:S01]  /*0670*/  LDC R11, c[0x0][0x3a0] ;  /* 0x0000e800ff0b7b82 */ /* 0x000e220000000800 */
[----:B---3--:R-:W-:Y:S01]  /*0680*/  IADD3 R3, PT, PT, R12, -R15, RZ ;  /* 0x8000000f0c037210 */ /* 0x008fe20007ffe0ff */
[----:B------:R-:W-:Y:S03]  /*0690*/  BSSY.RECONVERGENT B1, `(.L_x_92) ;  /* 0x000001f000017945 */ /* 0x000fe60003800200 */
[----:B------:R-:W-:-:S04]  /*06a0*/  LEA.HI R2, R3, R3, RZ, 0x1 ;  /* 0x0000000303027211 */ /* 0x000fc800078f08ff */
[----:B------:R-:W-:-:S04]  /*06b0*/  SHF.R.S32.HI R10, RZ, 0x1, R2 ;  /* 0x00000001ff0a7819 */ /* 0x000fc80000011402 */
[----:B0-----:R-:W-:-:S04]  /*06c0*/  ISETP.GE.AND P0, PT, R10, R11, PT ;  /* 0x0000000b0a00720c */ /* 0x001fc80003f06270 */
[----:B------:R-:W-:-:S13]  /*06d0*/  ISETP.LT.OR P0, PT, R3, -0x1, P0 ;  /* 0xffffffff0300780c */ /* 0x000fda0000701670 */
[----:B------:R-:W-:Y:S05]  /*06e0*/  @P0 BRA `(.L_x_93) ;  /* 0x0000000000640947 */ /* 0x000fea0003800000 */
[----:B------:R-:W0:Y:S01]  /*06f0*/  LDC R17, c[0x0][0x3a4] ;  /* 0x0000e900ff117b82 */ /* 0x000e220000000800 */
[----:B------:R-:W-:Y:S01]  /*0700*/  IMAD R18, R4, R11, R10 ;  /* 0x0000000b04127224 */ /* 0x000fe200078e020a */
[----:B------:R-:W-:Y:S01]  /*0710*/  MOV R10, R8 ;  /* 0x00000008000a7202 */ /* 0x000fe20000000f00 */
[----:B------:R-:W-:-:S05]  /*0720*/  IMAD.MOV.U32 R14, RZ, RZ, R13 ;  /* 0x000000ffff0e7224 */ /* 0x000fca00078e000d */
[----:B------:R-:W3:Y:S02]  /*0730*/  LDC.64 R2, c[0x0][0x380] ;  /* 0x0000e000ff027b82 */ /* 0x000ee40000000a00 */
.L_x_96:
[----:B------:R-:W-:Y:S01]  /*0740*/  VIADD R16, R14, 0x1 ;  /* 0x000000010e107836 */ /* 0x000fe20000000000 */
[----:B------:R-:W-:Y:S01]  /*0750*/  BSSY.RECONVERGENT B2, `(.L_x_94) ;  /* 0x000000f000027945 */ /* 0x000fe20003800200 */
[----:B------:R-:W-:-:S03]  /*0760*/  ISETP.GE.U32.AND P1, PT, R10, 0x2, PT ;  /* 0x000000020a00780c */ /* 0x000fc60003f26070 */
[----:B------:R-:W-:-:S04]  /*0770*/  LEA.HI R11, R16, R16, RZ, 0x1 ;  /* 0x00000010100b7211 */ /* 0x000fc800078f08ff */
[----:B------:R-:W-:-:S04]  /*0780*/  SHF.R.S32.HI R20, RZ, 0x1, R11 ;  /* 0x00000001ff147819 */ /* 0x000fc8000001140b */
[----:B0-----:R-:W-:-:S04]  /*0790*/  ISETP.GE.AND P0, PT, R20, R17, PT ;  /* 0x000000111400720c */ /* 0x001fc80003f06270 */
[----:B------:R-:W-:Y:S02]  /*07a0*/  ISETP.LT.OR P0, PT, R16, -0x1, P0 ;  /* 0xffffffff1000780c */ /* 0x000fe40000701670 */
[----:B------:R-:W-:-:S11]  /*07b0*/  IADD3 R16, PT, PT, R10, 0x2, RZ ;  /* 0x000000020a107810 */ /* 0x000fd60007ffe0ff */
[----:B------:R-:W-:Y:S05]  /*07c0*/  @P0 BRA `(.L_x_95) ;  /* 0x00000000001c0947 */ /* 0x000fea0003800000 */
[----:B------:R-:W-:Y:S02]  /*07d0*/  IMAD R11, R18, R17, R20 ;  /* 0x00000011120b7224 */ /* 0x000fe400078e0214 */
[----:B------:R-:W-:-:S05]  /*07e0*/  IMAD R10, R15, 0x4, R10 ;  /* 0x000000040f0a7824 */ /* 0x000fca00078e020a */
[----:B------:R-:W-:-:S05]  /*07f0*/  LEA R10, R11, R10, 0x4 ;  /* 0x0000000a0b0a7211 */ /* 0x000fca00078e20ff */
[----:B--2---:R-:W-:-:S04]  /*0800*/  IMAD R11, R10, UR7, R7 ;  /* 0x000000070a0b7c24 */ /* 0x004fc8000f8e0207 */
[----:B---3--:R-:W-:-:S06]  /*0810*/  IMAD.WIDE R10, R11, 0x4, R2 ;  /* 0x000000040b0a7825 */ /* 0x008fcc00078e0202 */
[----:B-1----:R-:W2:Y:S02]  /*0820*/  LDG.E R11, desc[UR8][R10.64] ;  /* 0x000000080a0b7981 */ /* 0x002ea4000c1e1900 */
[----:B--2---:R-:W-:-:S07]  /*0830*/  FADD R6, R6, R11 ;  /* 0x0000000b06067221 */ /* 0x004fce0000000000 */
.L_x_95:
[----:B-12---:R-:W-:Y:S05]  /*0840*/  BSYNC.RECONVERGENT B2 ;  /* 0x0000000000027941 */ /* 0x006fea0003800200 */
.L_x_94:
[----:B------:R-:W-:Y:S01]  /*0850*/  VIADD R14, R14, 0xfffffffe ;  /* 0xfffffffe0e0e7836 */ /* 0x000fe20000000000 */
[----:B------:R-:W-:Y:S01]  /*0860*/  MOV R10, R16 ;  /* 0x00000010000a7202 */ /* 0x000fe20000000f00 */
[----:B------:R-:W-:Y:S06]  /*0870*/  @!P1 BRA `(.L_x_96) ;  /* 0xfffffffc00b09947 */ /* 0x000fec000383ffff */
.L_x_93:
[----:B-12---:R-:W-:Y:S05]  /*0880*/  BSYNC.RECONVERGENT B1 ;  /* 0x0000000000017941 */ /* 0x006fea0003800200 */
.L_x_92:
[C---:B------:R-:W-:Y:S01]  /*0890*/  ISETP.GE.U32.AND P0, PT, R15.reuse, 0x2, PT ;  /* 0x000000020f00780c */ /* 0x040fe20003f06070 */
[----:B------:R-:W-:-:S12]  /*08a0*/  VIADD R15, R15, 0x2 ;  /* 0x000000020f0f7836 */ /* 0x000fd80000000000 */
[----:B------:R-:W-:Y:S05]  /*08b0*/  @!P0 BRA `(.L_x_97) ;  /* 0xfffffffc006c8947 */ /* 0x000fea000383ffff */
[----:B------:R-:W-:Y:S05]  /*08c0*/  BSYNC.RECONVERGENT B0 ;  /* 0x0000000000007941 */ /* 0x000fea0003800200 */
.L_x_91:
[----:B------:R-:W0:Y:S01]  /*08d0*/  LDCU.64 UR10, c[0x0][0x398] ;  /* 0x00007300ff0a77ac */ /* 0x000e220008000a00 */
[----:B---3--:R-:W1:Y:S01]  /*08e0*/  LDC.64 R2, c[0x0][0x388] ;  /* 0x0000e200ff027b82 */ /* 0x008e620000000a00 */
[----:B------:R-:W-:Y:S01]  /*08f0*/  IADD3 R0, PT, PT, R0, UR5, RZ ;  /* 0x0000000500007c10 */ /* 0x000fe2000fffe0ff */
[----:B------:R-:W2:Y:S03]  /*0900*/  LDCU UR6, c[0x0][0x394] ;  /* 0x00007280ff0677ac */ /* 0x000ea60008000800 */
[----:B------:R-:W-:Y:S01]  /*0910*/  ISETP.GE.AND P0, PT, R0, UR4, PT ;  /* 0x0000000400007c0c */ /* 0x000fe2000bf06270 */
[----:B0-----:R-:W-:-:S04]  /*0920*/  IMAD R4, R4, UR10, R9 ;  /* 0x0000000a04047c24 */ /* 0x001fc8000f8e0209 */
[----:B------:R-:W-:-:S04]  /*0930*/  IMAD R4, R4, UR11, R5 ;  /* 0x0000000b04047c24 */ /* 0x000fc8000f8e0205 */
[----:B--2---:R-:W-:-:S04]  /*0940*/  IMAD R7, R4, UR6, R7 ;  /* 0x0000000604077c24 */ /* 0x004fc8000f8e0207 */
[----:B-1----:R-:W-:-:S05]  /*0950*/  IMAD.WIDE R2, R7, 0x4, R2 ;  /* 0x0000000407027825 */ /* 0x002fca00078e0202 */
[----:B------:R0:W-:Y:S01]  /*0960*/  STG.E desc[UR8][R2.64], R6 ;  /* 0x0000000602007986 */ /* 0x0001e2000c101908 */
[----:B------:R-:W-:Y:S05]  /*0970*/  @!P0 BRA `(.L_x_98) ;  /* 0xfffffff400dc8947 */ /* 0x000fea000383ffff */
[----:B------:R-:W-:Y:S05]  /*0980*/  EXIT ;  /* 0x000000000000794d */ /* 0x000fea0003800000 */
.L_x_99:
        /* <DEDUP_REMOVED lines=15> */
.L_x_185:


//--------------------- .text._Z17reduce_3x3_offsetiiiiP6__halfS0_ --------------------------
	.section	.text._Z17reduce_3x3_offsetiiiiP6__halfS0_,"ax",@progbits
	.align	128
        .global         _Z17reduce_3x3_offsetiiiiP6__halfS0_
        .type           _Z17reduce_3x3_offsetiiiiP6__halfS0_,@function
        .size           _Z17reduce_3x3_offsetiiiiP6__halfS0_,(.L_x_186 - _Z17reduce_3x3_offsetiiiiP6__halfS0_)
        .other          _Z17reduce_3x3_offsetiiiiP6__halfS0_,@"STO_CUDA_ENTRY STV_DEFAULT"
_Z17reduce_3x3_offsetiiiiP6__halfS0_:
.text._Z17reduce_3x3_offsetiiiiP6__halfS0_:
[----:B------:R-:W-:Y:S01]  /*0000*/  LDC R1, c[0x0][0x37c] ;  /* 0x0000df00ff017b82 */ /* 0x000fe20000000800 */
[----:B------:R-:W0:Y:S07]  /*0010*/  S2R R25, SR_TID.X ;  /* 0x0000000000197919 */ /* 0x000e2e0000002100 */
[----:B------:R-:W1:Y:S01]  /*0020*/  LDC R0, c[0x0][0x380] ;  /* 0x0000e000ff007b82 */ /* 0x000e620000000800 */
[----:B------:R-:W0:Y:S01]  /*0030*/  LDCU UR4, c[0x0][0x360] ;  /* 0x00006c00ff0477ac */ /* 0x000e220008000800 */
[----:B------:R-:W0:Y:S01]  /*0040*/  S2R R2, SR_CTAID.X ;  /* 0x0000000000027919 */ /* 0x000e220000002500 */
[----:B-1----:R-:W-:-:S04]  /*0050*/  LEA.HI R0, R0, R0, RZ, 0x1 ;  /* 0x0000000000007211 */ /* 0x002fc800078f08ff */
[----:B------:R-:W-:Y:S01]  /*0060*/  SHF.R.S32.HI R0, RZ, 0x1, R0 ;  /* 0x00000001ff007819 */ /* 0x000fe20000011400 */
[----:B0-----:R-:W-:-:S05]  /*0070*/  IMAD R25, R2, UR4, R25 ;  /* 0x0000000402197c24 */ /* 0x001fca000f8e0219 */
[----:B------:R-:W-:-:S13]  /*0080*/  ISETP.GE.AND P0, PT, R25, R0, PT ;  /* 0x000000001900720c */ /* 0x000fda0003f06270 */
[----:B------:R-:W-:Y:S05]  /*0090*/  @P0 EXIT ;  /* 0x000000000000094d */ /* 0x000fea0003800000 */
[----:B------:R-:W0:Y:S01]  /*00a0*/  LDC R2, c[0x0][0x384] ;  /* 0x0000e100ff027b82 */ /* 0x000e220000000800 */
[----:B------:R-:W1:Y:S01]  /*00b0*/  LDCU UR5, c[0x0][0x370] ;  /* 0x00006e00ff0577ac */ /* 0x000e620008000800 */
[----:B------:R-:W-:Y:S01]  /*00c0*/  HFMA2 R7, -RZ, RZ, 0, 1.78813934326171875e-07 ;  /* 0x00000003ff077431 */ /* 0x000fe200000001ff */
[----:B------:R-:W2:Y:S05]  /*00d0*/  LDCU.64 UR6, c[0x0][0x358] ;  /* 0x00006b00ff0677ac */ /* 0x000eaa0008000a00 */
[----:B------:R-:W3:Y:S01]  /*00e0*/  LDC R6, c[0x0][0x38c] ;  /* 0x0000e300ff067b82 */ /* 0x000ee20000000800 */
[----:B------:R-:W4:Y:S01]  /*00f0*/  LDCU UR8, c[0x0][0x388] ;  /* 0x00007100ff0877ac */ /* 0x000f220008000800 */
[----:B------:R-:W-:-:S06]  /*0100*/  IMAD R7, R0, R7, -0x1 ;  /* 0xffffffff00077424 */ /* 0x000fcc00078e0207 */
[----:B------:R-:W2:Y:S01]  /*0110*/  LDC R3, c[0x0][0x384] ;  /* 0x0000e100ff037b82 */ /* 0x000ea20000000800 */
[----:B------:R-:W-:Y:S01]  /*0120*/  IMAD R24, R0, 0x3, R7 ;  /* 0x0000000300187824 */ /* 0x000fe200078e0207 */
[----:B-1----:R-:W-:Y:S01]  /*0130*/  UIMAD UR4, UR4, UR5, URZ ;  /* 0x00000005040472a4 */ /* 0x002fe2000f8e02ff */
[----:B0-----:R-:W-:-:S05]  /*0140*/  IABS R2, R2 ;  /* 0x0000000200027213 */ /* 0x001fca0000000000 */
[----:B------:R-:W0:Y:S01]  /*0150*/  LDC R4, c[0x0][0x38c] ;  /* 0x0000e300ff047b82 */ /* 0x000e220000000800 */
[----:B------:R-:W1:Y:S01]  /*0160*/  I2F.RP R5, R2 ;  /* 0x0000000200057306 */ /* 0x000e620000209400 */
[----:B---3--:R-:W-:-:S06]  /*0170*/  ISETP.GT.AND P4, PT, R6, -0x1, PT ;  /* 0xffffffff0600780c */ /* 0x008fcc0003f84270 */
[----:B------:R-:W3:Y:S01]  /*0180*/  LDC.64 R10, c[0x0][0x398] ;  /* 0x0000e600ff0a7b82 */ /* 0x000ee20000000a00 */
[----:B-1----:R-:W1:Y:S02]  /*0190*/  MUFU.RCP R5, R5 ;  /* 0x0000000500057308 */ /* 0x002e640000001000 */
[----:B-1----:R-:W-:Y:S01]  /*01a0*/  VIADD R12, R5, 0xffffffe ;  /* 0x0ffffffe050c7836 */ /* 0x002fe20000000000 */
[----:B------:R-:W-:-:S05]  /*01b0*/  LEA R5, R0, 0x1, 0x1 ;  /* 0x0000000100057811 */ /* 0x000fca00078e08ff */
[----:B------:R1:W5:Y:S01]  /*01c0*/  F2I.FTZ.U32.TRUNC.NTZ R13, R12 ;  /* 0x0000000c000d7305 */ /* 0x000362000021f000 */
[----:B------:R-:W-:-:S04]  /*01d0*/  IMAD R9, R0, 0x3, R5 ;  /* 0x0000000300097824 */ /* 0x000fc800078e0205 */
[----:B------:R-:W-:Y:S02]  /*01e0*/  IMAD R8, R0, 0x3, R9 ;  /* 0x0000000300087824 */ /* 0x000fe400078e0209 */
[----:B-1----:R-:W-:Y:S02]  /*01f0*/  IMAD.MOV.U32 R12, RZ, RZ, RZ ;  /* 0x000000ffff0c7224 */ /* 0x002fe400078e00ff */
[----:B-----5:R-:W-:-:S04]  /*0200*/  IMAD.MOV R15, RZ, RZ, -R13 ;  /* 0x000000ffff0f7224 */ /* 0x020fc800078e0a0d */
[----:B------:R-:W-:-:S04]  /*0210*/  IMAD R15, R15, R2, RZ ;  /* 0x000000020f0f7224 */ /* 0x000fc800078e02ff */
[----:B0-234-:R-:W-:-:S07]  /*0220*/  IMAD.HI.U32 R6, R13, R15, R12 ;  /* 0x0000000f0d067227 */ /* 0x01dfce00078e000c */
.L_x_100:
[C---:B------:R-:W-:Y:S01]  /*0230*/  IMAD.SHL.U32 R12, R25.reuse, 0x2, RZ ;  /* 0x00000002190c7824 */ /* 0x040fe200078e00ff */
[----:B------:R-:W-:Y:S01]  /*0240*/  IABS R14, R4 ;  /* 0x00000004000e7213 */ /* 0x000fe20000000000 */
[----:B------:R-:W-:Y:S01]  /*0250*/  IMAD.IADD R23, R25, 0x1, -R4 ;  /* 0x0000000119177824 */ /* 0x000fe200078e0a04 */
[-C--:B------:R-:W-:Y:S02]  /*0260*/  IABS R20, R3.reuse ;  /* 0x0000000300147213 */ /* 0x080fe40000000000 */
[----:B------:R-:W-:Y:S01]  /*0270*/  IABS R13, R12 ;  /* 0x0000000c000d7213 */ /* 0x000fe20000000000 */
[----:B------:R-:W0:Y:S01]  /*0280*/  I2F.RP R16, R14 ;  /* 0x0000000e00107306 */ /* 0x000e220000209400 */
[----:B------:R-:W-:-:S03]  /*0290*/  LOP3.LUT R12, R12, R3, RZ, 0x3c, !PT ;  /* 0x000000030c0c7212 */ /* 0x000fc600078e3cff */
[----:B------:R-:W-:Y:S01]  /*02a0*/  IMAD.HI.U32 R15, R6, R13, RZ ;  /* 0x0000000d060f7227 */ /* 0x000fe200078e00ff */
[----:B------:R-:W-:-:S03]  /*02b0*/  ISETP.GE.AND P2, PT, R12, RZ, PT ;  /* 0x000000ff0c00720c */ /* 0x000fc60003f46270 */
[----:B------:R-:W-:Y:S01]  /*02c0*/  IMAD.MOV.U32 R12, RZ, RZ, RZ ;  /* 0x000000ffff0c7224 */ /* 0x000fe200078e00ff */
[----:B------:R-:W-:-:S05]  /*02d0*/  IADD3 R18, PT, PT, -R15, RZ, RZ ;  /* 0x000000ff0f127210 */ /* 0x000fca0007ffe1ff */
[----:B------:R-:W-:Y:S01]  /*02e0*/  IMAD R13, R20, R18, R13 ;  /* 0x00000012140d7224 */ /* 0x000fe200078e020d */
[----:B0-----:R-:W0:Y:S04]  /*02f0*/  MUFU.RCP R16, R16 ;  /* 0x0000001000107308 */ /* 0x001e280000001000 */
[----:B------:R-:W-:-:S13]  /*0300*/  ISETP.GT.U32.AND P1, PT, R2, R13, PT ;  /* 0x0000000d0200720c */ /* 0x000fda0003f24070 */
[----:B------:R-:W-:Y:S01]  /*0310*/  @!P1 IMAD.IADD R13, R13, 0x1, -R20 ;  /* 0x000000010d0d9824 */ /* 0x000fe200078e0a14 */
[----:B------:R-:W-:Y:S01]  /*0320*/  @!P1 IADD3 R15, PT, PT, R15, 0x1, RZ ;  /* 0x000000010f0f9810 */ /* 0x000fe20007ffe0ff */
[----:B0-----:R-:W-:Y:S01]  /*0330*/  VIADD R17, R16, 0xffffffe ;  /* 0x0ffffffe10117836 */ /* 0x001fe20000000000 */
[----:B------:R-:W-:Y:S02]  /*0340*/  ISETP.NE.AND P1, PT, R3, RZ, PT ;  /* 0x000000ff0300720c */ /* 0x000fe40003f25270 */
[----:B------:R-:W-:Y:S02]  /*0350*/  ISETP.GE.U32.AND P0, PT, R13, R2, PT ;  /* 0x000000020d00720c */ /* 0x000fe40003f06070 */
[----:B------:R-:W0:Y:S11]  /*0360*/  F2I.FTZ.U32.TRUNC.NTZ R13, R17 ;  /* 0x00000011000d7305 */ /* 0x000e36000021f000 */
[----:B------:R-:W-:-:S04]  /*0370*/  @P0 VIADD R15, R15, 0x1 ;  /* 0x000000010f0f0836 */ /* 0x000fc80000000000 */
[----:B------:R-:W-:Y:S01]  /*0380*/  IMAD.MOV.U32 R21, RZ, RZ, R15 ;  /* 0x000000ffff157224 */ /* 0x000fe200078e000f */
[----:B0-----:R-:W-:-:S03]  /*0390*/  IADD3 R15, PT, PT, RZ, -R13, RZ ;  /* 0x8000000dff0f7210 */ /* 0x001fc60007ffe0ff */
[----:B------:R-:W-:Y:S01]  /*03a0*/  @!P2 IMAD.MOV R21, RZ, RZ, -R21 ;  /* 0x000000ffff15a224 */ /* 0x000fe200078e0a15 */
[----:B------:R-:W-:Y:S01]  /*03b0*/  @!P1 LOP3.LUT R21, RZ, R3, RZ, 0x33, !PT ;  /* 0x00000003ff159212 */ /* 0x000fe200078e33ff */
[----:B------:R-:W-:-:S03]  /*03c0*/  IMAD R15, R15, R14, RZ ;  /* 0x0000000e0f0f7224 */ /* 0x000fc600078e02ff */
[----:B------:R-:W-:Y:S01]  /*03d0*/  IABS R16, R21 ;  /* 0x0000001500107213 */ /* 0x000fe20000000000 */
[----:B------:R-:W-:-:S03]  /*03e0*/  IMAD.HI.U32 R12, R13, R15, R12 ;  /* 0x0000000f0d0c7227 */ /* 0x000fc600078e000c */
        /* <DEDUP_REMOVED lines=8> */
[----:B------:R-:W-:Y:S02]  /*0470*/  @!P1 IADD3 R19, PT, PT, R19, 0x1, RZ ;  /* 0x0000000113139810 */ /* 0x000fe40007ffe0ff */
[----:B------:R-:W-:Y:S02]  /*0480*/  ISETP.NE.AND P1, PT, R4, RZ, PT ;  /* 0x000000ff0400720c */ /* 0x000fe40003f25270 */
[----:B------:R-:W-:-:S13]  /*0490*/  ISETP.GE.U32.AND P0, PT, R13, R14, PT ;  /* 0x0000000e0d00720c */ /* 0x000fda0003f06070 */
[----:B------:R-:W-:-:S05]  /*04a0*/  @P0 VIADD R19, R19, 0x1 ;  /* 0x0000000113130836 */ /* 0x000fca0000000000 */
[----:B------:R-:W-:Y:S02]  /*04b0*/  @!P2 IADD3 R19, PT, PT, -R19, RZ, RZ ;  /* 0x000000ff1313a210 */ /* 0x000fe40007ffe1ff */
[----:B------:R-:W-:-:S04]  /*04c0*/  @!P1 LOP3.LUT R19, RZ, R4, RZ, 0x33, !PT ;  /* 0x00000004ff139212 */ /* 0x000fc800078e33ff */
[----:B------:R-:W-:Y:S01]  /*04d0*/  ISETP.GT.AND P0, PT, R19, UR8, PT ;  /* 0x0000000813007c0c */ /* 0x000fe2000bf04270 */
[----:B------:R-:W-:-:S03]  /*04e0*/  IMAD.MOV R13, RZ, RZ, -R19 ;  /* 0x000000ffff0d7224 */ /* 0x000fc600078e0a13 */
[----:B------:R-:W-:Y:S01]  /*04f0*/  ISETP.GT.AND P3, PT, R19, RZ, !P0 ;  /* 0x000000ff1300720c */ /* 0x000fe20004764270 */
[----:B------:R-:W-:-:S05]  /*0500*/  IMAD R21, R4, R13, R21 ;  /* 0x0000000d04157224 */ /* 0x000fca00078e0215 */
[C---:B------:R-:W-:Y:S02]  /*0510*/  ISETP.GT.AND P0, PT, R21.reuse, RZ, P4 ;  /* 0x000000ff1500720c */ /* 0x040fe40002704270 */
[C---:B------:R-:W-:Y:S02]  /*0520*/  IADD3 R13, PT, PT, R21.reuse, 0x1, RZ ;  /* 0x00000001150d7810 */ /* 0x040fe40007ffe0ff */
[----:B------:R-:W-:Y:S02]  /*0530*/  PLOP3.LUT P5, PT, P3, P0, PT, 0x80, 0x8 ;  /* 0x000000000008781c */ /* 0x000fe40001fa1070 */
[-C--:B------:R-:W-:Y:S02]  /*0540*/  LOP3.LUT R18, R21, R4.reuse, RZ, 0xfc, !PT ;  /* 0x0000000415127212 */ /* 0x080fe400078efcff */
[----:B------:R-:W-:Y:S02]  /*0550*/  ISETP.GE.AND P1, PT, R13, R4, PT ;  /* 0x000000040d00720c */ /* 0x000fe40003f26270 */
[----:B------:R-:W-:-:S02]  /*0560*/  ISETP.LT.OR P6, PT, R18, RZ, !P3 ;  /* 0x000000ff1200720c */ /* 0x000fc40005fc1670 */
[----:B------:R-:W-:-:S04]  /*0570*/  ISETP.GT.AND P1, PT, R21, -0x2, !P1 ;  /* 0xfffffffe1500780c */ /* 0x000fc80004f24270 */
[----:B------:R-:W-:Y:S01]  /*0580*/  PLOP3.LUT P3, PT, P3, P1, PT, 0x80, 0x8 ;  /* 0x000000000008781c */ /* 0x000fe20001f63070 */
[----:B------:R-:W0:Y:S06]  /*0590*/  @P5 LDC.64 R16, c[0x0][0x390] ;  /* 0x0000e400ff105b82 */ /* 0x000e2c0000000a00 */
[----:B------:R-:W-:Y:S02]  /*05a0*/  @!P6 IADD3 R21, PT, PT, R0, R23, RZ ;  /* 0x000000170015e210 */ /* 0x000fe40007ffe0ff */
[----:B------:R-:W1:Y:S08]  /*05b0*/  @!P6 LDC.64 R12, c[0x0][0x390] ;  /* 0x0000e400ff0ceb82 */ /* 0x000e700000000a00 */
[----:B------:R-:W2:Y:S01]  /*05c0*/  @P3 LDC.64 R14, c[0x0][0x390] ;  /* 0x0000e400ff0e3b82 */ /* 0x000ea20000000a00 */
[----:B0-----:R-:W-:-:S06]  /*05d0*/  @P5 IMAD.WIDE R16, R23, 0x4, R16 ;  /* 0x0000000417105825 */ /* 0x001fcc00078e0210 */
[----:B------:R-:W3:Y:S01]  /*05e0*/  @P5 LDG.E R16, desc[UR6][R16.64+-0x4] ;  /* 0xfffffc0610105981 */ /* 0x000ee2000c1e1900 */
[----:B-1----:R-:W-:-:S04]  /*05f0*/  @!P6 IMAD.WIDE R12, R21, 0x4, R12 ;  /* 0x00000004150ce825 */ /* 0x002fc800078e020c */
[----:B------:R-:W-:Y:S02]  /*0600*/  @P3 IMAD.IADD R21, R5, 0x1, R23 ;  /* 0x0000000105153824 */ /* 0x000fe400078e0217 */
[----:B------:R-:W4:Y:S02]  /*0610*/  @!P6 LDG.E R13, desc[UR6][R12.64] ;  /* 0x000000060c0de981 */ /* 0x000f24000c1e1900 */
[----:B--2---:R-:W-:-:S06]  /*0620*/  @P3 IMAD.WIDE R14, R21, 0x4, R14 ;  /* 0x00000004150e3825 */ /* 0x004fcc00078e020e */
[----:B------:R-:W2:Y:S01]  /*0630*/  @P3 LDG.E R15, desc[UR6][R14.64] ;  /* 0x000000060e0f3981 */ /* 0x000ea2000c1e1900 */
[C---:B------:R-:W-:Y:S02]  /*0640*/  ISETP.GE.AND P2, PT, R19.reuse, UR8, PT ;  /* 0x0000000813007c0c */ /* 0x040fe4000bf46270 */
[----:B------:R-:W-:Y:S02]  /*0650*/  MOV R26, RZ ;  /* 0x000000ff001a7202 */ /* 0x000fe40000000f00 */
[----:B------:R-:W-:Y:S01]  /*0660*/  ISETP.GT.AND P2, PT, R19, -0x1, !P2 ;  /* 0xffffffff1300780c */ /* 0x000fe20005744270 */
[----:B------:R-:W-:Y:S02]  /*0670*/  IMAD.IADD R27, R25, 0x1, R4 ;  /* 0x00000001191b7824 */ /* 0x000fe400078e0204 */
[----:B---3--:R-:W-:Y:S01]  /*0680*/  @P5 HFMA2 R26, R16, 1, 1, RZ ;  /* 0x3c003c00101a5831 */ /* 0x008fe200000000ff */
[----:B------:R-:W-:Y:S01]  /*0690*/  PLOP3.LUT P5, PT, P2, P0, PT, 0x80, 0x8 ;  /* 0x000000000008781c */ /* 0x000fe200017a1070 */
[----:B------:R-:W-:-:S02]  /*06a0*/  VIADD R16, R19, 0x1 ;  /* 0x0000000113107836 */ /* 0x000fc40000000000 */
[----:B----4-:R-:W-:Y:S01]  /*06b0*/  @!P6 HADD2 R26, R26, R13 ;  /* 0x0000000d1a1ae230 */ /* 0x010fe20000000000 */
[----:B------:R-:W-:-:S03]  /*06c0*/  ISETP.LT.OR P6, PT, R18, RZ, !P2 ;  /* 0x000000ff1200720c */ /* 0x000fc600057c1670 */
[----:B--2---:R-:W-:Y:S01]  /*06d0*/  @P3 HFMA2 R26, R26, 1, 1, R15 ;  /* 0x3c003c001a1a3831 */ /* 0x004fe2000000000f */
[----:B------:R-:W-:-:S05]  /*06e0*/  ISETP.GE.AND P3, PT, R16, UR8, PT ;  /* 0x0000000810007c0c */ /* 0x000fca000bf66270 */
[----:B------:R-:W0:Y:S01]  /*06f0*/  @P5 LDC.64 R16, c[0x0][0x390] ;  /* 0x0000e400ff105b82 */ /* 0x000e220000000a00 */
[----:B------:R-:W-:Y:S02]  /*0700*/  PLOP3.LUT P2, PT, P2, P1, PT, 0x80, 0x8 ;  /* 0x000000000008781c */ /* 0x000fe40001743070 */
[----:B------:R-:W-:-:S05]  /*0710*/  ISETP.GT.AND P3, PT, R19, -0x2, !P3 ;  /* 0xfffffffe1300780c */ /* 0x000fca0005f64270 */
[----:B------:R-:W1:Y:S01]  /*0720*/  @!P6 LDC.64 R20, c[0x0][0x390] ;  /* 0x0000e400ff14eb82 */ /* 0x000e620000000a00 */
[----:B------:R-:W-:Y:S02]  /*0730*/  PLOP3.LUT P0, PT, P3, P0, PT, 0x80, 0x8 ;  /* 0x000000000008781c */ /* 0x000fe40001f01070 */
[----:B------:R-:W-:Y:S02]  /*0740*/  PLOP3.LUT P1, PT, P3, P1, PT, 0x80, 0x8 ;  /* 0x000000000008781c */ /* 0x000fe40001f23070 */
[----:B------:R-:W-:-:S03]  /*0750*/  ISETP.LT.OR P3, PT, R18, RZ, !P3 ;  /* 0x000000ff1200720c */ /* 0x000fc60005f61670 */
[----:B------:R-:W2:Y:S01]  /*0760*/  @P2 LDC.64 R12, c[0x0][0x390] ;  /* 0x0000e400ff0c2b82 */ /* 0x000ea20000000a00 */
[----:B------:R-:W-:Y:S01]  /*0770*/  @P5 IADD3 R19, PT, PT, R7, R25, RZ ;  /* 0x0000001907135210 */ /* 0x000fe20007ffe0ff */
[----:B------:R-:W-:-:S06]  /*0780*/  @!P6 IMAD R23, R0, 0x4, R25 ;  /* 0x000000040017e824 */ /* 0x000fcc00078e0219 */
[----:B------:R-:W3:Y:S01]  /*0790*/  @P0 LDC.64 R14, c[0x0][0x390] ;  /* 0x0000e400ff0e0b82 */ /* 0x000ee20000000a00 */
[----:B0-----:R-:W-:Y:S01]  /*07a0*/  @P5 IMAD.WIDE R16, R19, 0x4, R16 ;  /* 0x0000000413105825 */ /* 0x001fe200078e0210 */
[----:B------:R-:W-:-:S05]  /*07b0*/  @P2 IADD3 R29, PT, PT, R9, R25, RZ ;  /* 0x00000019091d2210 */ /* 0x000fca0007ffe0ff */
[----:B------:R-:W4:Y:S01]  /*07c0*/  @P5 LDG.E R17, desc[UR6][R16.64] ;  /* 0x0000000610115981 */ /* 0x000f22000c1e1900 */
[----:B-1----:R-:W-:Y:S01]  /*07d0*/  @!P6 IMAD.WIDE R20, R23, 0x4, R20 ;  /* 0x000000041714e825 */ /* 0x002fe200078e0214 */
[----:B------:R-:W0:Y:S05]  /*07e0*/  @!P3 LDC.64 R18, c[0x0][0x390] ;  /* 0x0000e400ff12bb82 */ /* 0x000e2a0000000a00 */
[----:B------:R-:W5:Y:S03]  /*07f0*/  @!P6 LDG.E R21, desc[UR6][R20.64] ;  /* 0x000000061415e981 */ /* 0x000f66000c1e1900 */
[----:B------:R-:W1:Y:S01]  /*0800*/  @P1 LDC.64 R22, c[0x0][0x390] ;  /* 0x0000e400ff161b82 */ /* 0x000e620000000a00 */
[----:B--2---:R-:W-:Y:S01]  /*0810*/  @P2 IMAD.WIDE R12, R29, 0x4, R12 ;  /* 0x000000041d0c2825 */ /* 0x004fe200078e020c */
[----:B------:R-:W-:-:S05]  /*0820*/  @P0 IADD3 R29, PT, PT, R24, R27, RZ ;  /* 0x0000001b181d0210 */ /* 0x000fca0007ffe0ff */
[----:B------:R-:W2:Y:S01]  /*0830*/  @P2 LDG.E R13, desc[UR6][R12.64] ;  /* 0x000000060c0d2981 */ /* 0x000ea2000c1e1900 */
[----:B---3--:R-:W-:-:S04]  /*0840*/  @P0 IMAD.WIDE R14, R29, 0x4, R14 ;  /* 0x000000041d0e0825 */ /* 0x008fc800078e020e */
[----:B------:R-:W-:Y:S02]  /*0850*/  @!P3 IMAD R29, R0, 0x7, R27 ;  /* 0x00000007001db824 */ /* 0x000fe400078e021b */
[----:B------:R-:W3:Y:S02]  /*0860*/  @P0 LDG.E R15, desc[UR6][R14.64] ;  /* 0x000000060e0f0981 */ /* 0x000ee4000c1e1900 */
[----:B0-----:R-:W-:-:S04]  /*0870*/  @!P3 IMAD.WIDE R18, R29, 0x4, R18 ;  /* 0x000000041d12b825 */ /* 0x001fc800078e0212 */
[----:B------:R-:W-:Y:S02]  /*0880*/  @P1 IMAD.IADD R27, R8, 0x1, R27 ;  /* 0x00000001081b1824 */ /* 0x000fe400078e021b */
[----:B------:R-:W3:Y:S02]  /*0890*/  @!P3 LDG.E R19, desc[UR6][R18.64] ;  /* 0x000000061213b981 */ /* 0x000ee4000c1e1900 */
[----:B-1----:R-:W-:-:S06]  /*08a0*/  @P1 IMAD.WIDE R22, R27, 0x4, R22 ;  /* 0x000000041b161825 */ /* 0x002fcc00078e0216 */
[----:B------:R-:W3:Y:S01]  /*08b0*/  @P1 LDG.E R23, desc[UR6][R22.64] ;  /* 0x0000000616171981 */ /* 0x000ee2000c1e1900 */
[----:B----4-:R-:W-:-:S04]  /*08c0*/  @P5 HADD2 R26, R26, R17 ;  /* 0x000000111a1a5230 */ /* 0x010fc80000000000 */
[----:B-----5:R-:W-:-:S04]  /*08d0*/  @!P6 HFMA2 R26, R26, 1, 1, R21 ;  /* 0x3c003c001a1ae831 */ /* 0x020fc80000000015 */
[----:B--2---:R-:W-:-:S04]  /*08e0*/  @P2 HADD2 R26, R26, R13 ;  /* 0x0000000d1a1a2230 */ /* 0x004fc80000000000 */
[----:B---3--:R-:W-:Y:S02]  /*08f0*/  @P0 HFMA2 R26, R26, 1, 1, R15 ;  /* 0x3c003c001a1a0831 */ /* 0x008fe4000000000f */
[----:B------:R-:W-:-:S04]  /*0900*/  IMAD.WIDE R12, R25, 0x4, R10 ;  /* 0x00000004190c7825 */ /* 0x000fc800078e020a */
[----:B------:R-:W-:-:S04]  /*0910*/  @!P3 HADD2 R26, R26, R19 ;  /* 0x000000131a1ab230 */ /* 0x000fc80000000000 */
[----:B------:R-:W-:Y:S01]  /*0920*/  @P1 HFMA2 R26, R26, 1, 1, R23 ;  /* 0x3c003c001a1a1831 */ /* 0x000fe20000000017 */
[----:B------:R-:W-:-:S04]  /*0930*/  IADD3 R25, PT, PT, R25, UR4, RZ ;  /* 0x0000000419197c10 */ /* 0x000fc8000fffe0ff */
[----:B------:R0:W-:Y:S01]  /*0940*/  STG.E desc[UR6][R12.64], R26 ;  /* 0x0000001a0c007986 */ /* 0x0001e2000c101906 */
[----:B------:R-:W-:-:S13]  /*0950*/  ISETP.GE.AND P0, PT, R25, R0, PT ;  /* 0x000000001900720c */ /* 0x000fda0003f06270 */
[----:B0-----:R-:W-:Y:S05]  /*0960*/  @!P0 BRA `(.L_x_100) ;  /* 0xfffffff800308947 */ /* 0x001fea000383ffff */
[----:B------:R-:W-:Y:S05]  /*0970*/  EXIT ;  /* 0x000000000000794d */ /* 0x000fea0003800000 */
.L_x_101:
        /* <DEDUP_REMOVED lines=16> */
.L_x_186:


//--------------------- .text._Z10reduce_3x3iiiP6__halfS0_ --------------------------
	.section	.text._Z10reduce_3x3iiiP6__halfS0_,"ax",@progbits
	.align	128
        .global         _Z10reduce_3x3iiiP6__halfS0_
        .type           _Z10reduce_3x3iiiP6__halfS0_,@function
        .size           _Z10reduce_3x3iiiP6__halfS0_,(.L_x_187 - _Z10reduce_3x3iiiP6__halfS0_)
        .other          _Z10reduce_3x3iiiP6__halfS0_,@"STO_CUDA_ENTRY STV_DEFAULT"
_Z10reduce_3x3iiiP6__halfS0_:
.text._Z10reduce_3x3iiiP6__halfS0_:
[----:B------:R-:W-:Y:S01]  /*0000*/  LDC R1, c[0x0][0x37c] ;  /* 0x0000df00ff017b82 */ /* 0x000fe20000000800 */
[----:B------:R-:W0:Y:S07]  /*0010*/  S2R R3, SR_TID.X ;  /* 0x0000000000037919 */ /* 0x000e2e0000002100 */
[----:B------:R-:W1:Y:S01]  /*0020*/  LDC R0, c[0x0][0x380] ;  /* 0x0000e000ff007b82 */ /* 0x000e620000000800 */
[----:B------:R-:W0:Y:S01]  /*0030*/  LDCU UR4, c[0x0][0x360] ;  /* 0x00006c00ff0477ac */ /* 0x000e220008000800 */
[----:B------:R-:W0:Y:S01]  /*0040*/  S2R R2, SR_CTAID.X ;  /* 0x0000000000027919 */ /* 0x000e220000002500 */
[----:B------:R-:W2:Y:S01]  /*0050*/  LDCU UR5, c[0x0][0x370] ;  /* 0x00006e00ff0577ac */ /* 0x000ea20008000800 */
[----:B-1----:R-:W-:-:S04]  /*0060*/  LEA.HI R0, R0, R0, RZ, 0x1 ;  /* 0x0000000000007211 */ /* 0x002fc800078f08ff */
[----:B------:R-:W-:Y:S01]  /*0070*/  SHF.R.S32.HI R0, RZ, 0x1, R0 ;  /* 0x00000001ff007819 */ /* 0x000fe20000011400 */
[----:B0-----:R-:W-:Y:S01]  /*0080*/  IMAD R3, R2, UR4, R3 ;  /* 0x0000000402037c24 */ /* 0x001fe2000f8e0203 */
[----:B--2---:R-:W-:-:S04]  /*0090*/  UIMAD UR4, UR4, UR5, URZ ;  /* 0x00000005040472a4 */ /* 0x004fc8000f8e02ff */
[----:B------:R-:W-:-:S13]  /*00a0*/  ISETP.GE.AND P0, PT, R3, R0, PT ;  /* 0x000000000300720c */ /* 0x000fda0003f06270 */
[----:B------:R-:W-:Y:S05]  /*00b0*/  @P0 EXIT ;  /* 0x000000000000094d */ /* 0x000fea0003800000 */
[----:B------:R-:W0:Y:S01]  /*00c0*/  LDC R9, c[0x0][0x388] ;  /* 0x0000e200ff097b82 */ /* 0x000e220000000800 */
[----:B------:R-:W1:Y:S07]  /*00d0*/  LDCU.64 UR6, c[0x0][0x358] ;  /* 0x00006b00ff0677ac */ /* 0x000e6e0008000a00 */
[----:B------:R-:W2:Y:S08]  /*00e0*/  LDC.64 R10, c[0x0][0x390] ;  /* 0x0000e400ff0a7b82 */ /* 0x000eb00000000a00 */
[----:B------:R-:W3:Y:S01]  /*00f0*/  LDC.64 R12, c[0x0][0x398] ;  /* 0x0000e600ff0c7b82 */ /* 0x000ee20000000a00 */
[----:B0-----:R-:W-:-:S13]  /*0100*/  ISETP.GT.AND P0, PT, R9, 0x2, PT ;  /* 0x000000020900780c */ /* 0x001fda0003f04270 */
[----:B-12---:R-:W-:Y:S05]  /*0110*/  @P0 BRA `(.L_x_102) ;  /* 0x00000000002c0947 */ /* 0x006fea0003800000 */
.L_x_103:
[----:B------:R-:W-:-:S04]  /*0120*/  IMAD.WIDE R4, R3, 0x4, R10 ;  /* 0x0000000403047825 */ /* 0x000fc800078e020a */
[----:B------:R-:W-:Y:S02]  /*0130*/  IMAD.WIDE R6, R0, 0x4, R4 ;  /* 0x0000000400067825 */ /* 0x000fe400078e0204 */
[----:B------:R-:W2:Y:S04]  /*0140*/  LDG.E R4, desc[UR6][R4.64] ;  /* 0x0000000604047981 */ /* 0x000ea8000c1e1900 */
[----:B------:R-:W2:Y:S01]  /*0150*/  LDG.E R7, desc[UR6][R6.64] ;  /* 0x0000000606077981 */ /* 0x000ea2000c1e1900 */
[C---:B0--3--:R-:W-:Y:S01]  /*0160*/  IMAD.WIDE R8, R3.reuse, 0x4, R12 ;  /* 0x0000000403087825 */ /* 0x049fe200078e020c */
[----:B------:R-:W-:-:S04]  /*0170*/  IADD3 R3, PT, PT, R3, UR4, RZ ;  /* 0x0000000403037c10 */ /* 0x000fc8000fffe0ff */
[----:B------:R-:W-:Y:S01]  /*0180*/  ISETP.GE.AND P0, PT, R3, R0, PT ;  /* 0x000000000300720c */ /* 0x000fe20003f06270 */
[----:B--2---:R-:W-:-:S05]  /*0190*/  HFMA2 R15, R4, 1, 1, R7 ;  /* 0x3c003c00040f7831 */ /* 0x004fca0000000007 */
[----:B------:R0:W-:Y:S07]  /*01a0*/  STG.E desc[UR6][R8.64], R15 ;  /* 0x0000000f08007986 */ /* 0x0001ee000c101906 */
[----:B------:R-:W-:Y:S05]  /*01b0*/  @!P0 BRA `(.L_x_103) ;  /* 0xfffffffc00d88947 */ /* 0x000fea000383ffff */
[----:B------:R-:W-:Y:S05]  /*01c0*/  EXIT ;  /* 0x000000000000794d */ /* 0x000fea0003800000 */
.L_x_102:
[C---:B------:R-:W-:Y:S02]  /*01d0*/  IADD3 R7, PT, PT, R9.reuse, 0x6, RZ ;  /* 0x0000000609077810 */ /* 0x040fe40007ffe0ff */
[----:B------:R-:W-:Y:S02]  /*01e0*/  IADD3 R2, PT, PT, R9, 0xe, RZ ;  /* 0x0000000e09027810 */ /* 0x000fe40007ffe0ff */
[----:B------:R-:W-:Y:S02]  /*01f0*/  LOP3.LUT R5, R7, 0x7, RZ, 0xc0, !PT ;  /* 0x0000000707057812 */ /* 0x000fe400078ec0ff */
[----:B------:R-:W-:Y:S02]  /*0200*/  LOP3.LUT R4, R2, 0xf, RZ, 0xc0, !PT ;  /* 0x0000000f02047812 */ /* 0x000fe400078ec0ff */
[----:B------:R-:W-:Y:S02]  /*0210*/  IADD3 R6, PT, PT, R5, -0x1, RZ ;  /* 0xffffffff05067810 */ /* 0x000fe40007ffe0ff */
[----:B------:R-:W-:-:S02]  /*0220*/  IADD3 R5, PT, PT, R4, -0x1, RZ ;  /* 0xffffffff04057810 */ /* 0x000fc40007ffe0ff */
[----:B------:R-:W-:Y:S02]  /*0230*/  IADD3 R4, PT, PT, R9, -0x2, RZ ;  /* 0xfffffffe09047810 */ /* 0x000fe40007ffe0ff */
[----:B------:R-:W-:Y:S02]  /*0240*/  ISETP.GE.U32.AND P0, PT, R6, 0x3, PT ;  /* 0x000000030600780c */ /* 0x000fe40003f06070 */
[----:B------:R-:W-:Y:S02]  /*0250*/  LOP3.LUT R8, R4, 0xfffffff0, RZ, 0xc0, !PT ;  /* 0xfffffff004087812 */ /* 0x000fe400078ec0ff */
[----:B------:R-:W-:Y:S02]  /*0260*/  ISETP.GE.U32.AND P1, PT, R5, 0x7, PT ;  /* 0x000000070500780c */ /* 0x000fe40003f26070 */
[----:B------:R-:W-:Y:S02]  /*0270*/  IADD3 R5, PT, PT, R9, -0x3, RZ ;  /* 0xfffffffd09057810 */ /* 0x000fe40007ffe0ff */
[----:B------:R-:W-:-:S02]  /*0280*/  SHF.L.U32 R6, R0, 0x1, RZ ;  /* 0x0000000100067819 */ /* 0x000fc400000006ff */
[----:B------:R-:W-:Y:S02]  /*0290*/  LOP3.LUT R7, R7, 0x3, RZ, 0xc0, !PT ;  /* 0x0000000307077812 */ /* 0x000fe400078ec0ff */
[----:B------:R-:W-:-:S07]  /*02a0*/  IADD3 R8, PT, PT, -R8, RZ, RZ ;  /* 0x000000ff08087210 */ /* 0x000fce0007ffe1ff */
.L_x_109:
[----:B0--3--:R-:W0:Y:S02]  /*02b0*/  LDC.64 R12, c[0x0][0x390] ;  /* 0x0000e400ff0c7b82 */ /* 0x009e240000000a00 */
[----:B0-----:R-:W-:-:S05]  /*02c0*/  IMAD.WIDE R12, R3, 0x4, R12 ;  /* 0x00000004030c7825 */ /* 0x001fca00078e020c */
[----:B------:R-:W2:Y:S01]  /*02d0*/  LDG.E R28, desc[UR6][R12.64] ;  /* 0x000000060c1c7981 */ /* 0x000ea2000c1e1900 */
[----:B------:R-:W-:-:S06]  /*02e0*/  IMAD.WIDE R10, R0, 0x4, R12 ;  /* 0x00000004000a7825 */ /* 0x000fcc00078e020c */
[----:B------:R-:W2:Y:S01]  /*02f0*/  LDG.E R11, desc[UR6][R10.64] ;  /* 0x000000060a0b7981 */ /* 0x000ea2000c1e1900 */
[----:B------:R-:W-:Y:S02]  /*0300*/  ISETP.GE.U32.AND P3, PT, R5, 0xf, PT ;  /* 0x0000000f0500780c */ /* 0x000fe40003f66070 */
[----:B------:R-:W-:Y:S02]  /*0310*/  MOV R9, R3 ;  /* 0x0000000300097202 */ /* 0x000fe40000000f00 */
[----:B------:R-:W-:Y:S01]  /*0320*/  IADD3 R3, PT, PT, R3, UR4, RZ ;  /* 0x0000000403037c10 */ /* 0x000fe2000fffe0ff */
[----:B------:R-:W-:-:S03]  /*0330*/  HFMA2 R27, -RZ, RZ, 0, 1.1920928955078125e-07 ;  /* 0x00000002ff1b7431 */ /* 0x000fc600000001ff */
[----:B------:R-:W-:Y:S01]  /*0340*/  ISETP.GE.AND P2, PT, R3, R0, PT ;  /* 0x000000000300720c */ /* 0x000fe20003f46270 */
[----:B--2---:R-:W-:-:S04]  /*0350*/  HADD2 R28, R28, R11 ;  /* 0x0000000b1c1c7230 */ /* 0x004fc80000000000 */
[----:B------:R-:W-:Y:S08]  /*0360*/  @!P3 BRA `(.L_x_104) ;  /* 0x0000000000e4b947 */ /* 0x000ff00003800000 */
[----:B------:R-:W-:Y:S02]  /*0370*/  MOV R19, RZ ;  /* 0x000000ff00137202 */ /* 0x000fe40000000f00 */
[----:B------:R-:W-:Y:S02]  /*0380*/  MOV R11, R6 ;  /* 0x00000006000b7202 */ /* 0x000fe40000000f00 */
[----:B------:R-:W-:-:S07]  /*0390*/  MOV R23, R8 ;  /* 0x0000000800177202 */ /* 0x000fce0000000f00 */
.L_x_105:
[----:B------:R-:W-:-:S05]  /*03a0*/  IMAD.WIDE R16, R11, 0x4, R12 ;  /* 0x000000040b107825 */ /* 0x000fca00078e020c */
[----:B------:R-:W2:Y:S01]  /*03b0*/  LDG.E R27, desc[UR6][R16.64] ;  /* 0x00000006101b7981 */ /* 0x000ea2000c1e1900 */
[----:B------:R-:W-:-:S05]  /*03c0*/  IMAD.WIDE R14, R0, 0x4, R16 ;  /* 0x00000004000e7825 */ /* 0x000fca00078e0210 */
[----:B------:R0:W3:Y:S02]  /*03d0*/  LDG.E R26, desc[UR6][R14.64] ;  /* 0x000000060e1a7981 */ /* 0x0000e4000c1e1900 */
[----:B0-----:R-:W-:-:S05]  /*03e0*/  IMAD.WIDE R14, R0, 0x4, R14 ;  /* 0x00000004000e7825 */ /* 0x001fca00078e020e */
[----:B------:R-:W4:Y:S01]  /*03f0*/  LDG.E R25, desc[UR6][R14.64] ;  /* 0x000000060e197981 */ /* 0x000f22000c1e1900 */
[----:B------:R-:W-:-:S05]  /*0400*/  IMAD.WIDE R20, R0, 0x4, R14 ;  /* 0x0000000400147825 */ /* 0x000fca00078e020e */
[----:B------:R0:W5:Y:S02]  /*0410*/  LDG.E R24, desc[UR6][R20.64] ;  /* 0x0000000614187981 */ /* 0x000164000c1e1900 */
[----:B0-----:R-:W-:-:S05]  /*0420*/  IMAD.WIDE R20, R0, 0x4, R20 ;  /* 0x0000000400147825 */ /* 0x001fca00078e0214 */
[----:B------:R-:W5:Y:S01]  /*0430*/  LDG.E R18, desc[UR6][R20.64] ;  /* 0x0000000614127981 */ /* 0x000f62000c1e1900 */
[----:B------:R-:W-:-:S05]  /*0440*/  IMAD.WIDE R16, R0, 0x4, R20 ;  /* 0x0000000400107825 */ /* 0x000fca00078e0214 */
[----:B------:R0:W5:Y:S02]  /*0450*/  LDG.E R22, desc[UR6][R16.64] ;  /* 0x0000000610167981 */ /* 0x000164000c1e1900 */
[----:B0-----:R-:W-:-:S05]  /*0460*/  IMAD.WIDE R16, R0, 0x4, R16 ;  /* 0x0000000400107825 */ /* 0x001fca00078e0210 */
[----:B------:R0:W5:Y:S01]  /*0470*/  LDG.E R10, desc[UR6][R16.64] ;  /* 0x00000006100a7981 */ /* 0x000162000c1e1900 */
[----:B------:R-:W-:-:S04]  /*0480*/  IMAD.WIDE R14, R0, 0x4, R16 ;  /* 0x00000004000e7825 */ /* 0x000fc800078e0210 */
[C---:B0-----:R-:W-:Y:S02]  /*0490*/  IMAD.WIDE R16, R0.reuse, 0x4, R14 ;  /* 0x0000000400107825 */ /* 0x041fe400078e020e */
[----:B------:R-:W5:Y:S04]  /*04a0*/  LDG.E R14, desc[UR6][R14.64] ;  /* 0x000000060e0e7981 */ /* 0x000f68000c1e1900 */
[----:B------:R3:W5:Y:S01]  /*04b0*/  LDG.E R29, desc[UR6][R16.64] ;  /* 0x00000006101d7981 */ /* 0x000762000c1e1900 */
[----:B------:R-:W-:-:S04]  /*04c0*/  IMAD.WIDE R20, R0, 0x4, R16 ;  /* 0x0000000400147825 */ /* 0x000fc800078e0210 */
[----:B--2---:R-:W-:Y:S02]  /*04d0*/  HADD2 R27, R28, R27 ;  /* 0x0000001b1c1b7230 */ /* 0x004fe40000000000 */
[----:B------:R0:W2:Y:S02]  /*04e0*/  LDG.E R28, desc[UR6][R20.64] ;  /* 0x00000006141c7981 */ /* 0x0000a4000c1e1900 */
[----:B---3--:R-:W-:Y:S02]  /*04f0*/  HFMA2 R17, R27, 1, 1, R26 ;  /* 0x3c003c001b117831 */ /* 0x008fe4000000001a */
[----:B0-----:R-:W-:-:S05]  /*0500*/  IMAD.WIDE R20, R0, 0x4, R20 ;  /* 0x0000000400147825 */ /* 0x001fca00078e0214 */
[----:B------:R5:W3:Y:S01]  /*0510*/  LDG.E R15, desc[UR6][R20.64] ;  /* 0x00000006140f7981 */ /* 0x000ae2000c1e1900 */
[----:B------:R-:W-:-:S04]  /*0520*/  IMAD.WIDE R26, R0, 0x4, R20 ;  /* 0x00000004001a7825 */ /* 0x000fc800078e0214 */
[----:B----4-:R-:W-:Y:S02]  /*0530*/  HADD2 R17, R17, R25 ;  /* 0x0000001911117230 */ /* 0x010fe40000000000 */
[----:B------:R0:W4:Y:S02]  /*0540*/  LDG.E R25, desc[UR6][R26.64] ;  /* 0x000000061a197981 */ /* 0x000124000c1e1900 */
[----:B-----5:R-:W-:Y:S02]  /*0550*/  HFMA2 R21, R17, 1, 1, R24 ;  /* 0x3c003c0011157831 */ /* 0x020fe40000000018 */
[----:B0-----:R-:W-:-:S05]  /*0560*/  IMAD.WIDE R26, R0, 0x4, R26 ;  /* 0x00000004001a7825 */ /* 0x001fca00078e021a */
[----:B------:R0:W5:Y:S01]  /*0570*/  LDG.E R24, desc[UR6][R26.64] ;  /* 0x000000061a187981 */ /* 0x000162000c1e1900 */
[----:B------:R-:W-:-:S04]  /*0580*/  IMAD.WIDE R16, R0, 0x4, R26 ;  /* 0x0000000400107825 */ /* 0x000fc800078e021a */
[----:B------:R-:W-:Y:S02]  /*0590*/  HADD2 R21, R21, R18 ;  /* 0x0000001215157230 */ /* 0x000fe40000000000 */
[----:B------:R1:W5:Y:S02]  /*05a0*/  LDG.E R18, desc[UR6][R16.64] ;  /* 0x0000000610127981 */ /* 0x000364000c1e1900 */
[----:B0-----:R-:W-:Y:S02]  /*05b0*/  HFMA2 R27, R21, 1, 1, R22 ;  /* 0x3c003c00151b7831 */ /* 0x001fe40000000016 */
[----:B-1----:R-:W-:-:S05]  /*05c0*/  IMAD.WIDE R16, R0, 0x4, R16 ;  /* 0x0000000400107825 */ /* 0x002fca00078e0210 */
[----:B------:R-:W5:Y:S01]  /*05d0*/  LDG.E R22, desc[UR6][R16.64] ;  /* 0x0000000610167981 */ /* 0x000f62000c1e1900 */
[----:B------:R-:W-:-:S06]  /*05e0*/  IMAD.WIDE R20, R0, 0x4, R16 ;  /* 0x0000000400147825 */ /* 0x000fcc00078e0210 */
[----:B------:R-:W5:Y:S01]  /*05f0*/  LDG.E R20, desc[UR6][R20.64] ;  /* 0x0000000614147981 */ /* 0x000f62000c1e1900 */
[----:B------:R-:W-:-:S04]  /*0600*/  HADD2 R27, R27, R10 ;  /* 0x0000000a1b1b7230 */ /* 0x000fc80000000000 */
[----:B------:R-:W-:-:S04]  /*0610*/  HFMA2 R27, R27, 1, 1, R14 ;  /* 0x3c003c001b1b7831 */ /* 0x000fc8000000000e */
[----:B------:R-:W-:Y:S01]  /*0620*/  HADD2 R14, R27, R29 ;  /* 0x0000001d1b0e7230 */ /* 0x000fe20000000000 */
[----:B------:R-:W-:-:S04]  /*0630*/  IADD3 R23, PT, PT, R23, 0x10, RZ ;  /* 0x0000001017177810 */ /* 0x000fc80007ffe0ff */
[----:B------:R-:W-:Y:S02]  /*0640*/  ISETP.NE.AND P3, PT, R23, RZ, PT ;  /* 0x000000ff1700720c */ /* 0x000fe40003f65270 */
[----:B------:R-:W-:Y:S02]  /*0650*/  IADD3 R19, PT, PT, R19, 0x10, RZ ;  /* 0x0000001013137810 */ /* 0x000fe40007ffe0ff */
[----:B------:R-:W-:Y:S01]  /*0660*/  LEA R11, R0, R11, 0x4 ;  /* 0x0000000b000b7211 */ /* 0x000fe200078e20ff */
[----:B--2---:R-:W-:-:S04]  /*0670*/  HFMA2 R14, R14, 1, 1, R28 ;  /* 0x3c003c000e0e7831 */ /* 0x004fc8000000001c */
[----:B---3--:R-:W-:-:S04]  /*0680*/  HADD2 R14, R14, R15 ;  /* 0x0000000f0e0e7230 */ /* 0x008fc80000000000 */
[----:B----4-:R-:W-:-:S04]  /*0690*/  HFMA2 R14, R14, 1, 1, R25 ;  /* 0x3c003c000e0e7831 */ /* 0x010fc80000000019 */
[----:B-----5:R-:W-:-:S04]  /*06a0*/  HADD2 R14, R14, R24 ;  /* 0x000000180e0e7230 */ /* 0x020fc80000000000 */
[----:B------:R-:W-:-:S04]  /*06b0*/  HFMA2 R14, R14, 1, 1, R18 ;  /* 0x3c003c000e0e7831 */ /* 0x000fc80000000012 */
[----:B------:R-:W-:-:S04]  /*06c0*/  HADD2 R10, R14, R22 ;  /* 0x000000160e0a7230 */ /* 0x000fc80000000000 */
[----:B------:R-:W-:Y:S01]  /*06d0*/  HFMA2 R28, R10, 1, 1, R20 ;  /* 0x3c003c000a1c7831 */ /* 0x000fe20000000014 */
[----:B------:R-:W-:Y:S06]  /*06e0*/  @P3 BRA `(.L_x_105) ;  /* 0xfffffffc002c3947 */ /* 0x000fec000383ffff */
[----:B------:R-:W-:-:S07]  /*06f0*/  IADD3 R27, PT, PT, R19, 0x2, RZ ;  /* 0x00000002131b7810 */ /* 0x000fce0007ffe0ff */
.L_x_104:
[----:B------:R-:W-:-:S13]  /*0700*/  LOP3.LUT P3, RZ, R4, 0xf, RZ, 0xc0, !PT ;  /* 0x0000000f04ff7812 */ /* 0x000fda000786c0ff */
[----:B------:R-:W-:Y:S05]  /*0710*/  @!P3 BRA `(.L_x_106) ;  /* 0x0000000000ecb947 */ /* 0x000fea0003800000 */
[----:B------:R-:W-:Y:S01]  /*0720*/  LOP3.LUT P3, RZ, R2, 0x7, RZ, 0xc0, !PT ;  /* 0x0000000702ff7812 */ /* 0x000fe2000786c0ff */
[----:B------:R-:W-:-:S12]  /*0730*/  @!P1 BRA `(.L_x_107) ;  /* 0x0000000000689947 */ /* 0x000fd80003800000 */
[----:B------:R-:W-:-:S04]  /*0740*/  IMAD R19, R0, R27, RZ ;  /* 0x0000001b00137224 */ /* 0x000fc800078e02ff */
[----:B------:R-:W-:-:S04]  /*0750*/  IMAD.WIDE R18, R19, 0x4, R12 ;  /* 0x0000000413127825 */ /* 0x000fc800078e020c */
[C---:B------:R-:W-:Y:S02]  /*0760*/  IMAD.WIDE R10, R0.reuse, 0x4, R18 ;  /* 0x00000004000a7825 */ /* 0x040fe400078e0212 */
[----:B------:R-:W2:Y:S04]  /*0770*/  LDG.E R19, desc[UR6][R18.64] ;  /* 0x0000000612137981 */ /* 0x000ea8000c1e1900 */
[----:B------:R0:W3:Y:S01]  /*0780*/  LDG.E R26, desc[UR6][R10.64] ;  /* 0x000000060a1a7981 */ /* 0x0000e2000c1e1900 */
[----:B------:R-:W-:-:S04]  /*0790*/  IMAD.WIDE R14, R0, 0x4, R10 ;  /* 0x00000004000e7825 */ /* 0x000fc800078e020a */
[C---:B------:R-:W-:Y:S02]  /*07a0*/  IMAD.WIDE R16, R0.reuse, 0x4, R14 ;  /* 0x0000000400107825 */ /* 0x040fe400078e020e */
[----:B------:R-:W4:Y:S02]  /*07b0*/  LDG.E R14, desc[UR6][R14.64] ;  /* 0x000000060e0e7981 */ /* 0x000f24000c1e1900 */
[C---:B------:R-:W-:Y:S02]  /*07c0*/  IMAD.WIDE R20, R0.reuse, 0x4, R16 ;  /* 0x0000000400147825 */ /* 0x040fe400078e0210 */
[----:B------:R-:W5:Y:S02]  /*07d0*/  LDG.E R16, desc[UR6][R16.64] ;  /* 0x0000000610107981 */ /* 0x000f64000c1e1900 */
[C---:B------:R-:W-:Y:S02]  /*07e0*/  IMAD.WIDE R22, R0.reuse, 0x4, R20 ;  /* 0x0000000400167825 */ /* 0x040fe400078e0214 */
[----:B------:R-:W5:Y:S02]  /*07f0*/  LDG.E R20, desc[UR6][R20.64] ;  /* 0x0000000614147981 */ /* 0x000f64000c1e1900 */
[----:B------:R-:W-:-:S02]  /*0800*/  IMAD.WIDE R24, R0, 0x4, R22 ;  /* 0x0000000400187825 */ /* 0x000fc400078e0216 */
[----:B------:R-:W5:Y:S02]  /*0810*/  LDG.E R22, desc[UR6][R22.64] ;  /* 0x0000000616167981 */ /* 0x000f64000c1e1900 */
[----:B0-----:R-:W-:Y:S02]  /*0820*/  IMAD.WIDE R10, R0, 0x4, R24 ;  /* 0x00000004000a7825 */ /* 0x001fe400078e0218 */
[----:B------:R-:W5:Y:S04]  /*0830*/  LDG.E R24, desc[UR6][R24.64] ;  /* 0x0000000618187981 */ /* 0x000f68000c1e1900 */
[----:B------:R0:W5:Y:S01]  /*0840*/  LDG.E R18, desc[UR6][R10.64] ;  /* 0x000000060a127981 */ /* 0x000162000c1e1900 */
[----:B------:R-:W-:Y:S01]  /*0850*/  IADD3 R27, PT, PT, R27, 0x8, RZ ;  /* 0x000000081b1b7810 */ /* 0x000fe20007ffe0ff */
[----:B--2---:R-:W-:-:S04]  /*0860*/  HADD2 R19, R28, R19 ;  /* 0x000000131c137230 */ /* 0x004fc80000000000 */
[----:B---3--:R-:W-:-:S04]  /*0870*/  HFMA2 R19, R19, 1, 1, R26 ;  /* 0x3c003c0013137831 */ /* 0x008fc8000000001a */
[----:B----4-:R-:W-:-:S04]  /*0880*/  HADD2 R19, R19, R14 ;  /* 0x0000000e13137230 */ /* 0x010fc80000000000 */
[----:B-----5:R-:W-:-:S04]  /*0890*/  HFMA2 R19, R19, 1, 1, R16 ;  /* 0x3c003c0013137831 */ /* 0x020fc80000000010 */
[----:B0-----:R-:W-:-:S04]  /*08a0*/  HADD2 R11, R19, R20 ;  /* 0x00000014130b7230 */ /* 0x001fc80000000000 */
[----:B------:R-:W-:-:S04]  /*08b0*/  HFMA2 R11, R11, 1, 1, R22 ;  /* 0x3c003c000b0b7831 */ /* 0x000fc80000000016 */
[----:B------:R-:W-:-:S04]  /*08c0*/  HADD2 R11, R11, R24 ;  /* 0x000000180b0b7230 */ /* 0x000fc80000000000 */
[----:B------:R-:W-:-:S07]  /*08d0*/  HFMA2 R28, R11, 1, 1, R18 ;  /* 0x3c003c000b1c7831 */ /* 0x000fce0000000012 */
.L_x_107:
[----:B------:R-:W-:Y:S05]  /*08e0*/  @!P3 BRA `(.L_x_106) ;  /* 0x000000000078b947 */ /* 0x000fea0003800000 */
[----:B------:R-:W-:Y:S01]  /*08f0*/  ISETP.NE.AND P3, PT, R7, RZ, PT ;  /* 0x000000ff0700720c */ /* 0x000fe20003f65270 */
[----:B------:R-:W-:-:S12]  /*0900*/  @!P0 BRA `(.L_x_108) ;  /* 0x0000000000388947 */ /* 0x000fd80003800000 */
[----:B------:R-:W-:-:S04]  /*0910*/  IMAD R19, R0, R27, RZ ;  /* 0x0000001b00137224 */ /* 0x000fc800078e02ff */
[----:B------:R-:W-:-:S04]  /*0920*/  IMAD.WIDE R18, R19, 0x4, R12 ;  /* 0x0000000413127825 */ /* 0x000fc800078e020c */
[C---:B------:R-:W-:Y:S02]  /*0930*/  IMAD.WIDE R14, R0.reuse, 0x4, R18 ;  /* 0x00000004000e7825 */ /* 0x040fe400078e0212 */
[----:B------:R-:W2:Y:S02]  /*0940*/  LDG.E R19, desc[UR6][R18.64] ;  /* 0x0000000612137981 */ /* 0x000ea4000c1e1900 */
[C---:B------:R-:W-:Y:S02]  /*0950*/  IMAD.WIDE R10, R0.reuse, 0x4, R14 ;  /* 0x00000004000a7825 */ /* 0x040fe400078e020e */
[----:B------:R-:W3:Y:S02]  /*0960*/  LDG.E R14, desc[UR6][R14.64] ;  /* 0x000000060e0e7981 */ /* 0x000ee4000c1e1900 */
[----:B------:R-:W-:Y:S02]  /*0970*/  IMAD.WIDE R16, R0, 0x4, R10 ;  /* 0x0000000400107825 */ /* 0x000fe400078e020a */
[----:B------:R-:W4:Y:S04]  /*0980*/  LDG.E R10, desc[UR6][R10.64] ;  /* 0x000000060a0a7981 */ /* 0x000f28000c1e1900 */
[----:B------:R-:W5:Y:S01]  /*0990*/  LDG.E R16, desc[UR6][R16.64] ;  /* 0x0000000610107981 */ /* 0x000f62000c1e1900 */
[----:B------:R-:W-:Y:S01]  /*09a0*/  IADD3 R27, PT, PT, R27, 0x4, RZ ;  /* 0x000000041b1b7810 */ /* 0x000fe20007ffe0ff */
[----:B--2---:R-:W-:-:S04]  /*09b0*/  HADD2 R19, R28, R19 ;  /* 0x000000131c137230 */ /* 0x004fc80000000000 */
[----:B---3--:R-:W-:-:S04]  /*09c0*/  HFMA2 R19, R19, 1, 1, R14 ;  /* 0x3c003c0013137831 */ /* 0x008fc8000000000e */
[----:B----4-:R-:W-:-:S04]  /*09d0*/  HADD2 R19, R19, R10 ;  /* 0x0000000a13137230 */ /* 0x010fc80000000000 */
[----:B-----5:R-:W-:-:S07]  /*09e0*/  HFMA2 R28, R19, 1, 1, R16 ;  /* 0x3c003c00131c7831 */ /* 0x020fce0000000010 */
.L_x_108:
[----:B------:R-:W-:Y:S05]  /*09f0*/  @!P3 BRA `(.L_x_106) ;  /* 0x000000000034b947 */ /* 0x000fea0003800000 */
[----:B------:R-:W-:-:S04]  /*0a00*/  IMAD R27, R0, R27, RZ ;  /* 0x0000001b001b7224 */ /* 0x000fc800078e02ff */
[----:B------:R-:W-:-:S05]  /*0a10*/  IMAD.WIDE R12, R27, 0x4, R12 ;  /* 0x000000041b0c7825 */ /* 0x000fca00078e020c */
[----:B------:R-:W2:Y:S01]  /*0a20*/  LDG.E R11, desc[UR6][R12.64] ;  /* 0x000000060c0b7981 */ /* 0x000ea2000c1e1900 */
[----:B------:R-:W-:Y:S01]  /*0a30*/  ISETP.NE.AND P3, PT, R7, 0x1, PT ;  /* 0x000000010700780c */ /* 0x000fe20003f65270 */
[----:B--2---:R-:W-:-:S12]  /*0a40*/  HADD2 R28, R28, R11 ;  /* 0x0000000b1c1c7230 */ /* 0x004fd80000000000 */
[----:B------:R-:W-:Y:S05]  /*0a50*/  @!P3 BRA `(.L_x_106) ;  /* 0x00000000001cb947 */ /* 0x000fea0003800000 */
[----:B------:R-:W-:Y:S01]  /*0a60*/  ISETP.NE.AND P3, PT, R7, 0x2, PT ;  /* 0x000000020700780c */ /* 0x000fe20003f65270 */
[----:B------:R-:W-:-:S12]  /*0a70*/  IMAD.WIDE R12, R0, 0x4, R12 ;  /* 0x00000004000c7825 */ /* 0x000fd800078e020c */
[----:B------:R-:W-:Y:S02]  /*0a80*/  @P3 IMAD.WIDE R10, R0, 0x4, R12 ;  /* 0x00000004000a3825 */ /* 0x000fe400078e020c */
[----:B------:R-:W2:Y:S04]  /*0a90*/  LDG.E R13, desc[UR6][R12.64] ;  /* 0x000000060c0d7981 */ /* 0x000ea8000c1e1900 */
[----:B------:R-:W3:Y:S01]  /*0aa0*/  @P3 LDG.E R11, desc[UR6][R10.64] ;  /* 0x000000060a0b3981 */ /* 0x000ee2000c1e1900 */
[----:B--2---:R-:W-:-:S04]  /*0ab0*/  HFMA2 R28, R28, 1, 1, R13 ;  /* 0x3c003c001c1c7831 */ /* 0x004fc8000000000d */
[----:B---3--:R-:W-:-:S07]  /*0ac0*/  @P3 HADD2 R28, R28, R11 ;  /* 0x0000000b1c1c3230 */ /* 0x008fce0000000000 */
.L_x_106:
[----:B------:R-:W0:Y:S02]  /*0ad0*/  LDC.64 R10, c[0x0][0x398] ;  /* 0x0000e600ff0a7b82 */ /* 0x000e240000000a00 */
[----:B0-----:R-:W-:-:S05]  /*0ae0*/  IMAD.WIDE R10, R9, 0x4, R10 ;  /* 0x00000004090a7825 */ /* 0x001fca00078e020a */
[----:B------:R0:W-:Y:S01]  /*0af0*/  STG.E desc[UR6][R10.64], R28 ;  /* 0x0000001c0a007986 */ /* 0x0001e2000c101906 */
[----:B------:R-:W-:Y:S05]  /*0b00*/  @!P2 BRA `(.L_x_109) ;  /* 0xfffffff400e8a947 */ /* 0x000fea000383ffff */
[----:B------:R-:W-:Y:S05]  /*0b10*/  EXIT ;  /* 0x000000000000794d */ /* 0x000fea0003800000 */
.L_x_110:
        /* <DEDUP_REMOVED lines=14> */
.L_x_187:


//--------------------- .text._Z9d_comparePfS_ib  --------------------------
	.section	.text._Z9d_comparePfS_ib,"ax",@progbits
	.align	128
        .global         _Z9d_comparePfS_ib
        .type           _Z9d_comparePfS_ib,@function
        .size           _Z9d_comparePfS_ib,(.L_x_179 - _Z9d_comparePfS_ib)
        .other          _Z9d_comparePfS_ib,@"STO_CUDA_ENTRY STV_DEFAULT"
_Z9d_comparePfS_ib:
.text._Z9d_comparePfS_ib:
[----:B------:R-:W0:Y:S01]  /*0000*/  LDC R1, c[0x0][0x37c] ;  /* 0x0000df00ff017b82 */ /* 0x000e220000000800 */
[----:B------:R-:W1:Y:S01]  /*0010*/  S2R R0, SR_TID.X ;  /* 0x0000000000007919 */ /* 0x000e620000002100 */
[----:B------:R-:W2:Y:S01]  /*0020*/  LDCU UR5, c[0x0][0x2fc] ;  /* 0x00005f80ff0577ac */ /* 0x000ea20008000800 */
[----:B0-----:R-:W-:Y:S01]  /*0030*/  IADD3 R1, PT, PT, R1, -0x18, RZ ;  /* 0xffffffe801017810 */ /* 0x001fe20007ffe0ff */
[----:B------:R-:W1:Y:S01]  /*0040*/  S2R R3, SR_CTAID.X ;  /* 0x0000000000037919 */ /* 0x000e620000002500 */
[----:B------:R-:W1:Y:S01]  /*0050*/  LDCU UR6, c[0x0][0x360] ;  /* 0x00006c00ff0677ac */ /* 0x000e620008000800 */
[----:B------:R-:W0:Y:S02]  /*0060*/  LDCU UR4, c[0x0][0x2f8] ;  /* 0x00005f00ff0477ac */ /* 0x000e240008000800 */
[----:B0-----:R-:W-:-:S05]  /*0070*/  IADD3 R2, P1, PT, R1, UR4, RZ ;  /* 0x0000000401027c10 */ /* 0x001fca000ff3e0ff */
[----:B--2---:R-:W-:Y:S02]  /*0080*/  IMAD.X R16, RZ, RZ, UR5, P1 ;  /* 0x00000005ff107e24 */ /* 0x004fe400088e06ff */
[----:B-1----:R-:W-:-:S05]  /*0090*/  IMAD R0, R3, UR6, R0 ;  /* 0x0000000603007c24 */ /* 0x002fca000f8e0200 */
[----:B------:R-:W-:-:S13]  /*00a0*/  ISETP.GT.AND P0, PT, R0, RZ, PT ;  /* 0x000000ff0000720c */ /* 0x000fda0003f04270 */
[----:B------:R-:W-:Y:S05]  /*00b0*/  @P0 EXIT ;  /* 0x000000000000094d */ /* 0x000fea0003800000 */
[----:B------:R-:W0:Y:S01]  /*00c0*/  LDCU UR6, c[0x0][0x390] ;  /* 0x00007200ff0677ac */ /* 0x000e220008000800 */
[----:B------:R-:W-:Y:S01]  /*00d0*/  HFMA2 R18, -RZ, RZ, 0, 0 ;  /* 0x00000000ff127431 */ /* 0x000fe200000001ff */
[----:B0-----:R-:W-:-:S09]  /*00e0*/  UISETP.GE.AND UP0, UPT, UR6, 0x1, UPT ;  /* 0x000000010600788c */ /* 0x001fd2000bf06270 */
[----:B------:R-:W-:Y:S05]  /*00f0*/  BRA.U !UP0, `(.L_x_111) ;  /* 0x0000002508287547 */ /* 0x000fea000b800000 */
[----:B------:R-:W0:Y:S01]  /*0100*/  LDCU.U8 UR4, c[0x0][0x394] ;  /* 0x00007280ff0477ac */ /* 0x000e220008000000 */
[----:B------:R-:W1:Y:S01]  /*0110*/  LDCU.64 UR36, c[0x0][0x358] ;  /* 0x00006b00ff2477ac */ /* 0x000e620008000a00 */
[----:B0-----:R-:W-:-:S04]  /*0120*/  UPRMT UR4, UR4, 0x8880, URZ ;  /* 0x0000888004047896 */ /* 0x001fc800080000ff */
[----:B------:R-:W-:-:S09]  /*0130*/  UISETP.NE.AND UP0, UPT, UR4, URZ, UPT ;  /* 0x000000ff0400728c */ /* 0x000fd2000bf05270 */
[----:B-1----:R-:W-:Y:S05]  /*0140*/  BRA.U UP0, `(.L_x_112) ;  /* 0x0000001500507547 */ /* 0x002fea000b800000 */
[----:B------:R-:W-:Y:S01]  /*0150*/  UISETP.GE.U32.AND UP0, UPT, UR6, 0x8, UPT ;  /* 0x000000080600788c */ /* 0x000fe2000bf06070 */
[----:B------:R-:W-:Y:S01]  /*0160*/  IMAD.MOV.U32 R11, RZ, RZ, RZ ;  /* 0x000000ffff0b7224 */ /* 0x000fe200078e00ff */
[----:B------:R-:W-:Y:S01]  /*0170*/  MOV R18, RZ ;  /* 0x000000ff00127202 */ /* 0x000fe20000000f00 */
[----:B------:R-:W-:-:S06]  /*0180*/  ULOP3.LUT UR39, UR6, 0x7, URZ, 0xc0, !UPT ;  /* 0x0000000706277892 */ /* 0x000fcc000f8ec0ff */
[----:B------:R-:W-:Y:S06]  /*0190*/  BRA.U !UP0, `(.L_x_113) ;  /* 0x0000000908b07547 */ /* 0x000fec000b800000 */
[----:B------:R-:W0:Y:S01]  /*01a0*/  LDCU.128 UR8, c[0x0][0x380] ;  /* 0x00007000ff0877ac */ /* 0x000e220008000c00 */
[----:B------:R-:W-:Y:S01]  /*01b0*/  IMAD.MOV.U32 R18, RZ, RZ, RZ ;  /* 0x000000ffff127224 */ /* 0x000fe200078e00ff */
[----:B------:R-:W-:-:S06]  /*01c0*/  ULOP3.LUT UR4, UR6, 0x7ffffff8, URZ, 0xc0, !UPT ;  /* 0x7ffffff806047892 */ /* 0x000fcc000f8ec0ff */
[----:B------:R-:W-:Y:S01]  /*01d0*/  MOV R11, UR4 ;  /* 0x00000004000b7c02 */ /* 0x000fe20008000f00 */
[----:B0-----:R-:W-:Y:S02]  /*01e0*/  UIADD3 UR7, UP0, UPT, UR8, 0x10, URZ ;  /* 0x0000001008077890 */ /* 0x001fe4000ff1e0ff */
[----:B------:R-:W-:Y:S02]  /*01f0*/  UIADD3 UR5, UP1, UPT, UR10, 0x10, URZ ;  /* 0x000000100a057890 */ /* 0x000fe4000ff3e0ff */
[----:B------:R-:W-:Y:S02]  /*0200*/  UIADD3.X UR8, UPT, UPT, URZ, UR9, URZ, UP0, !UPT ;  /* 0x00000009ff087290 */ /* 0x000fe400087fe4ff */
[----:B------:R-:W-:Y:S01]  /*0210*/  UIADD3.X UR6, UPT, UPT, URZ, UR11, URZ, UP1, !UPT ;  /* 0x0000000bff067290 */ /* 0x000fe20008ffe4ff */
[----:B------:R-:W-:Y:S01]  /*0220*/  MOV R12, UR7 ;  /* 0x00000007000c7c02 */ /* 0x000fe20008000f00 */
[----:B------:R-:W-:Y:S01]  /*0230*/  IMAD.U32 R14, RZ, RZ, UR5 ;  /* 0x00000005ff0e7e24 */ /* 0x000fe2000f8e00ff */
[----:B------:R-:W-:Y:S01]  /*0240*/  UIADD3 UR9, UPT, UPT, -UR4, URZ, URZ ;  /* 0x000000ff04097290 */ /* 0x000fe2000fffe1ff */
[----:B------:R-:W-:-:S02]  /*0250*/  MOV R13, UR8 ;  /* 0x00000008000d7c02 */ /* 0x000fc40008000f00 */
[----:B------:R-:W-:-:S09]  /*0260*/  MOV R15, UR6 ;  /* 0x00000006000f7c02 */ /* 0x000fd20008000f00 */
.L_x_122:
[----:B------:R-:W2:Y:S04]  /*0270*/  LDG.E R3, desc[UR36][R12.64+-0x10] ;  /* 0xfffff0240c037981 */ /* 0x000ea8000c1e1900 */
[----:B------:R-:W2:Y:S02]  /*0280*/  LDG.E R0, desc[UR36][R14.64+-0x10] ;  /* 0xfffff0240e007981 */ /* 0x000ea4000c1e1900 */
[C---:B--2---:R-:W-:Y:S01]  /*0290*/  FMNMX R6, |R3|.reuse, |R0|, !PT ;  /* 0x4000000003067209 */ /* 0x044fe20007800200 */
[----:B------:R-:W-:-:S03]  /*02a0*/  FADD R3, R3, -R0 ;  /* 0x8000000003037221 */ /* 0x000fc60000000000 */
[----:B------:R-:W0:Y:S08]  /*02b0*/  MUFU.RCP R4, R6 ;  /* 0x0000000600047308 */ /* 0x000e300000001000 */
[----:B------:R-:W1:Y:S01]  /*02c0*/  FCHK P0, |R3|, R6 ;  /* 0x0000000603007302 */ /* 0x000e620000000200 */
[----:B0-----:R-:W-:-:S04]  /*02d0*/  FFMA R5, -R6, R4, 1 ;  /* 0x3f80000006057423 */ /* 0x001fc80000000104 */
[----:B------:R-:W-:-:S04]  /*02e0*/  FFMA R4, R4, R5, R4 ;  /* 0x0000000504047223 */ /* 0x000fc80000000004 */
[----:B------:R-:W-:-:S04]  /*02f0*/  FFMA R5, |R3|, R4, RZ ;  /* 0x0000000403057223 */ /* 0x000fc800000002ff */
[----:B------:R-:W-:-:S04]  /*0300*/  FFMA R0, -R6, R5, |R3| ;  /* 0x0000000506007223 */ /* 0x000fc80000000503 */
[----:B------:R-:W-:Y:S01]  /*0310*/  FFMA R0, R4, R0, R5 ;  /* 0x0000000004007223 */ /* 0x000fe20000000005 */
[----:B-1----:R-:W-:Y:S06]  /*0320*/  @!P0 BRA `(.L_x_114) ;  /* 0x0000000000108947 */ /* 0x002fec0003800000 */
[----:B------:R-:W-:Y:S01]  /*0330*/  FADD R3, |R3|, -RZ ;  /* 0x800000ff03037221 */ /* 0x000fe20000000200 */
[----:B------:R-:W-:Y:S01]  /*0340*/  IMAD.MOV.U32 R0, RZ, RZ, R6 ;  /* 0x000000ffff007224 */ /* 0x000fe200078e0006 */
[----:B------:R-:W-:-:S07]  /*0350*/  MOV R4, 0x370 ;  /* 0x0000037000047802 */ /* 0x000fce0000000f00 */
[----:B------:R-:W-:Y:S05]  /*0360*/  CALL.REL.NOINC `($__internal_0_$__cuda_sm3x_div_rn_noftz_f32_slowpath) ;  /* 0x0000002000b87944 */ /* 0x000fea0003c00000 */
.L_x_114:
[----:B------:R-:W2:Y:S04]  /*0370*/  LDG.E R3, desc[UR36][R12.64+-0xc] ;  /* 0xfffff4240c037981 */ /* 0x000ea8000c1e1900 */
[----:B------:R-:W2:Y:S01]  /*0380*/  LDG.E R4, desc[UR36][R14.64+-0xc] ;  /* 0xfffff4240e047981 */ /* 0x000ea2000c1e1900 */
[----:B------:R-:W-:Y:S02]  /*0390*/  FSETP.GT.AND P0, PT, R0, 4.9999998736893758178e-06, PT ;  /* 0x36a7c5ac0000780b */ /* 0x000fe40003f04000 */
[----:B------:R-:W-:-:S11]  /*03a0*/  IADD3 R17, PT, PT, R18, 0x1, RZ ;  /* 0x0000000112117810 */ /* 0x000fd60007ffe0ff */
[----:B------:R-:W-:Y:S02]  /*03b0*/  @!P0 IADD3 R17, PT, PT, R18, RZ, RZ ;  /* 0x000000ff12118210 */ /* 0x000fe40007ffe0ff */
        /* <DEDUP_REMOVED lines=14> */
.L_x_115:
        /* <DEDUP_REMOVED lines=19> */
.L_x_116:
        /* <DEDUP_REMOVED lines=19> */
.L_x_117:
        /* <DEDUP_REMOVED lines=19> */
.L_x_118:
        /* <DEDUP_REMOVED lines=19> */
.L_x_119:
        /* <DEDUP_REMOVED lines=19> */
.L_x_120:
        /* <DEDUP_REMOVED lines=19> */
.L_x_121:
[----:B------:R-:W-:Y:S01]  /*0bc0*/  UIADD3 UR9, UPT, UPT, UR9, 0x8, URZ ;  /* 0x0000000809097890 */ /* 0x000fe2000fffe0ff */
[----:B------:R-:W-:Y:S02]  /*0bd0*/  FSETP.GT.AND P0, PT, R0, 4.9999998736893758178e-06, PT ;  /* 0x36a7c5ac0000780b */ /* 0x000fe40003f04000 */
[----:B------:R-:W-:Y:S01]  /*0be0*/  IADD3 R12, P1, PT, R12, 0x20, RZ ;  /* 0x000000200c0c7810 */ /* 0x000fe20007f3e0ff */
[----:B------:R-:W-:Y:S01]  /*0bf0*/  UISETP.NE.AND UP0, UPT, UR9, URZ, UPT ;  /* 0x000000ff0900728c */ /* 0x000fe2000bf05270 */
[----:B------:R-:W-:Y:S02]  /*0c00*/  IADD3 R14, P2, PT, R14, 0x20, RZ ;  /* 0x000000200e0e7810 */ /* 0x000fe40007f5e0ff */
[----:B------:R-:W-:Y:S01]  /*0c10*/  IADD3 R18, PT, PT, R17, 0x1, RZ ;  /* 0x0000000111127810 */ /* 0x000fe20007ffe0ff */
[----:B------:R-:W-:Y:S01]  /*0c20*/  IMAD.X R13, RZ, RZ, R13, P1 ;  /* 0x000000ffff0d7224 */ /* 0x000fe200008e060d */
[----:B------:R-:W-:-:S05]  /*0c30*/  IADD3.X R15, PT, PT, RZ, R15, RZ, P2, !PT ;  /* 0x0000000fff0f7210 */ /* 0x000fca00017fe4ff */
[----:B------:R-:W-:Y:S01]  /*0c40*/  @!P0 IADD3 R18, PT, PT, R17, RZ, RZ ;  /* 0x000000ff11128210 */ /* 0x000fe20007ffe0ff */
[----:B------:R-:W-:Y:S06]  /*0c50*/  BRA.U UP0, `(.L_x_122) ;  /* 0xfffffff500847547 */ /* 0x000fec000b83ffff */
.L_x_113:
[----:B------:R-:W-:-:S09]  /*0c60*/  UISETP.NE.AND UP0, UPT, UR39, URZ, UPT ;  /* 0x000000ff2700728c */ /* 0x000fd2000bf05270 */
[----:B------:R-:W-:Y:S05]  /*0c70*/  BRA.U !UP0, `(.L_x_111) ;  /* 0x0000001908487547 */ /* 0x000fea000b800000 */
[----:B------:R-:W0:Y:S01]  /*0c80*/  LDCU UR38, c[0x0][0x390] ;  /* 0x00007200ff2677ac */ /* 0x000e220008000800 */
[----:B------:R-:W-:Y:S02]  /*0c90*/  UISETP.GE.U32.AND UP0, UPT, UR39, 0x4, UPT ;  /* 0x000000042700788c */ /* 0x000fe4000bf06070 */
[----:B0-----:R-:W-:-:S07]  /*0ca0*/  ULOP3.LUT UR38, UR38, 0x3, URZ, 0xc0, !UPT ;  /* 0x0000000326267892 */ /* 0x001fce000f8ec0ff */
[----:B------:R-:W-:Y:S05]  /*0cb0*/  BRA.U !UP0, `(.L_x_123) ;  /* 0x0000000508447547 */ /* 0x000fea000b800000 */
[----:B------:R-:W0:Y:S08]  /*0cc0*/  LDC.64 R22, c[0x0][0x380] ;  /* 0x0000e000ff167b82 */ /* 0x000e300000000a00 */
[----:B------:R-:W1:Y:S01]  /*0cd0*/  LDC.64 R12, c[0x0][0x388] ;  /* 0x0000e200ff0c7b82 */ /* 0x000e620000000a00 */
[----:B0-----:R-:W-:-:S05]  /*0ce0*/  IMAD.WIDE.U32 R22, R11, 0x4, R22 ;  /* 0x000000040b167825 */ /* 0x001fca00078e0016 */
[----:B------:R-:W2:Y:S01]  /*0cf0*/  LDG.E R3, desc[UR36][R22.64] ;  /* 0x0000002416037981 */ /* 0x000ea2000c1e1900 */
[----:B-1----:R-:W-:-:S05]  /*0d00*/  IMAD.WIDE.U32 R12, R11, 0x4, R12 ;  /* 0x000000040b0c7825 */ /* 0x002fca00078e000c */
[----:B------:R-:W2:Y:S02]  /*0d10*/  LDG.E R0, desc[UR36][R12.64] ;  /* 0x000000240c007981 */ /* 0x000ea4000c1e1900 */
[----:B--2---:R-:W-:-:S04]  /*0d20*/  FMNMX R6, |R3|, |R0|, !PT ;  /* 0x4000000003067209 */ /* 0x004fc80007800200 */
[----:B------:R-:W0:Y:S01]  /*0d30*/  MUFU.RCP R4, R6 ;  /* 0x0000000600047308 */ /* 0x000e220000001000 */
[----:B------:R-:W-:-:S07]  /*0d40*/  FADD R3, R3, -R0 ;  /* 0x8000000003037221 */ /* 0x000fce0000000000 */
        /* <DEDUP_REMOVED lines=8> */
[----:B------:R-:W-:Y:S02]  /*0dd0*/  MOV R0, R6 ;  /* 0x0000000600007202 */ /* 0x000fe40000000f00 */
[----:B------:R-:W-:-:S07]  /*0de0*/  MOV R4, 0xe00 ;  /* 0x00000e0000047802 */ /* 0x000fce0000000f00 */
[----:B------:R-:W-:Y:S05]  /*0df0*/  CALL.REL.NOINC `($__internal_0_$__cuda_sm3x_div_rn_noftz_f32_slowpath) ;  /* 0x0000001800147944 */ /* 0x000fea0003c00000 */
.L_x_124:
[----:B------:R-:W2:Y:S04]  /*0e00*/  LDG.E R3, desc[UR36][R22.64+0x4] ;  /* 0x0000042416037981 */ /* 0x000ea8000c1e1900 */
[----:B------:R-:W2:Y:S01]  /*0e10*/  LDG.E R4, desc[UR36][R12.64+0x4] ;  /* 0x000004240c047981 */ /* 0x000ea2000c1e1900 */
[----:B------:R-:W-:Y:S01]  /*0e20*/  FSETP.GT.AND P0, PT, R0, 4.9999998736893758178e-06, PT ;  /* 0x36a7c5ac0000780b */ /* 0x000fe20003f04000 */
[----:B------:R-:W-:-:S12]  /*0e30*/  VIADD R14, R18, 0x1 ;  /* 0x00000001120e7836 */ /* 0x000fd80000000000 */
        /* <DEDUP_REMOVED lines=15> */
.L_x_125:
        /* <DEDUP_REMOVED lines=19> */
.L_x_126:
        /* <DEDUP_REMOVED lines=19> */
.L_x_127:
[----:B------:R-:W-:Y:S01]  /*1190*/  FSETP.GT.AND P0, PT, R0, 4.9999998736893758178e-06, PT ;  /* 0x36a7c5ac0000780b */ /* 0x000fe20003f04000 */
[----:B------:R-:W-:Y:S01]  /*11a0*/  VIADD R18, R14, 0x1 ;  /* 0x000000010e127836 */ /* 0x000fe20000000000 */
[----:B------:R-:W-:-:S11]  /*11b0*/  IADD3 R11, PT, PT, R11, 0x4, RZ ;  /* 0x000000040b0b7810 */ /* 0x000fd60007ffe0ff */
[----:B------:R-:W-:-:S07]  /*11c0*/  @!P0 IADD3 R18, PT, PT, R14, RZ, RZ ;  /* 0x000000ff0e128210 */ /* 0x000fce0007ffe0ff */
.L_x_123:
[----:B------:R-:W-:-:S09]  /*11d0*/  UISETP.NE.AND UP0, UPT, UR38, URZ, UPT ;  /* 0x000000ff2600728c */ /* 0x000fd2000bf05270 */
[----:B------:R-:W-:Y:S05]  /*11e0*/  BRA.U !UP0, `(.L_x_111) ;  /* 0x0000001108ec7547 */ /* 0x000fea000b800000 */
[----:B------:R-:W-:-:S09]  /*11f0*/  UISETP.NE.AND UP0, UPT, UR38, 0x1, UPT ;  /* 0x000000012600788c */ /* 0x000fd2000bf05270 */
        /* <DEDUP_REMOVED lines=21> */
.L_x_129:
        /* <DEDUP_REMOVED lines=19> */
.L_x_130:
[----:B------:R-:W-:Y:S02]  /*1480*/  FSETP.GT.AND P0, PT, R0, 4.9999998736893758178e-06, PT ;  /* 0x36a7c5ac0000780b */ /* 0x000fe40003f04000 */
[----:B------:R-:W-:Y:S02]  /*1490*/  IADD3 R18, PT, PT, R17, 0x1, RZ ;  /* 0x0000000111127810 */ /* 0x000fe40007ffe0ff */
[----:B------:R-:W-:-:S09]  /*14a0*/  IADD3 R11, PT, PT, R11, 0x2, RZ ;  /* 0x000000020b0b7810 */ /* 0x000fd20007ffe0ff */
[----:B------:R-:W-:-:S07]  /*14b0*/  @!P0 IMAD.MOV R18, RZ, RZ, R17 ;  /* 0x000000ffff128224 */ /* 0x000fce00078e0211 */
.L_x_128:
[----:B------:R-:W0:Y:S02]  /*14c0*/  LDCU UR4, c[0x0][0x390] ;  /* 0x00007200ff0477ac */ /* 0x000e240008000800 */
[----:B0-----:R-:W-:-:S04]  /*14d0*/  ULOP3.LUT UR4, UR4, 0x1, URZ, 0xc0, !UPT ;  /* 0x0000000104047892 */ /* 0x001fc8000f8ec0ff */
[----:B------:R-:W-:-:S09]  /*14e0*/  UISETP.NE.U32.AND UP0, UPT, UR4, 0x1, UPT ;  /* 0x000000010400788c */ /* 0x000fd2000bf05070 */
[----:B------:R-:W-:Y:S05]  /*14f0*/  BRA.U UP0, `(.L_x_111) ;  /* 0x0000001100287547 */ /* 0x000fea000b800000 */
[----:B------:R-:W0:Y:S08]  /*1500*/  LDC.64 R4, c[0x0][0x380] ;  /* 0x0000e000ff047b82 */ /* 0x000e300000000a00 */
[----:B------:R-:W1:Y:S01]  /*1510*/  LDC.64 R6, c[0x0][0x388] ;  /* 0x0000e200ff067b82 */ /* 0x000e620000000a00 */
[----:B0-----:R-:W-:-:S06]  /*1520*/  IMAD.WIDE.U32 R4, R11, 0x4, R4 ;  /* 0x000000040b047825 */ /* 0x001fcc00078e0004 */
[----:B------:R-:W2:Y:S01]  /*1530*/  LDG.E R4, desc[UR36][R4.64] ;  /* 0x0000002404047981 */ /* 0x000ea2000c1e1900 */
[----:B-1----:R-:W-:-:S06]  /*1540*/  IMAD.WIDE.U32 R6, R11, 0x4, R6 ;  /* 0x000000040b067825 */ /* 0x002fcc00078e0006 */
        /* <DEDUP_REMOVED lines=15> */
.L_x_131:
[----:B------:R-:W-:Y:S02]  /*1640*/  FSETP.GT.AND P0, PT, R0, 4.9999998736893758178e-06, PT ;  /* 0x36a7c5ac0000780b */ /* 0x000fe40003f04000 */
[----:B------:R-:W-:-:S11]  /*1650*/  IADD3 R0, PT, PT, R18, 0x1, RZ ;  /* 0x0000000112007810 */ /* 0x000fd60007ffe0ff */
[----:B------:R-:W-:-:S05]  /*1660*/  @!P0 IMAD.MOV R0, RZ, RZ, R18 ;  /* 0x000000ffff008224 */ /* 0x000fca00078e0212 */
[----:B------:R-:W-:Y:S01]  /*1670*/  MOV R18, R0 ;  /* 0x0000000000127202 */ /* 0x000fe20000000f00 */
[----:B------:R-:W-:Y:S06]  /*1680*/  BRA `(.L_x_111) ;  /* 0x0000000c00c47947 */ /* 0x000fec0003800000 */
.L_x_112:
[----:B------:R-:W-:Y:S01]  /*1690*/  UISETP.GE.U32.AND UP0, UPT, UR6, 0x4, UPT ;  /* 0x000000040600788c */ /* 0x000fe2000bf06070 */
[----:B------:R-:W-:Y:S02]  /*16a0*/  HFMA2 R26, -RZ, RZ, 0, 0 ;  /* 0x00000000ff1a7431 */ /* 0x000fe400000001ff */
[----:B------:R-:W-:Y:S01]  /*16b0*/  IMAD.MOV.U32 R18, RZ, RZ, RZ ;  /* 0x000000ffff127224 */ /* 0x000fe200078e00ff */
[----:B------:R-:W-:-:S05]  /*16c0*/  ULOP3.LUT UR38, UR6, 0x3, URZ, 0xc0, !UPT ;  /* 0x0000000306267892 */ /* 0x000fca000f8ec0ff */
[----:B------:R-:W-:Y:S07]  /*16d0*/  BRA.U !UP0, `(.L_x_132) ;  /* 0x0000000908c07547 */ /* 0x000fee000b800000 */
[----:B------:R-:W-:Y:S01]  /*16e0*/  ULOP3.LUT UR4, UR6, 0x7ffffffc, URZ, 0xc0, !UPT ;  /* 0x7ffffffc06047892 */ /* 0x000fe2000f8ec0ff */
[----:B------:R-:W-:Y:S01]  /*16f0*/  BSSY.RECONVERGENT B6, `(.L_x_132) ;  /* 0x00000ae000067945 */ /* 0x000fe20003800200 */
[----:B------:R-:W-:Y:S02]  /*1700*/  MOV R17, RZ ;  /* 0x000000ff00117202 */ /* 0x000fe40000000f00 */
[----:B------:R-:W-:Y:S02]  /*1710*/  MOV R18, RZ ;  /* 0x000000ff00127202 */ /* 0x000fe40000000f00 */
[----:B------:R-:W-:-:S07]  /*1720*/  IMAD.U32 R26, RZ, RZ, UR4 ;  /* 0x00000004ff1a7e24 */ /* 0x000fce000f8e00ff */
.L_x_149:
[----:B------:R-:W0:Y:S08]  /*1730*/  LDC.64 R22, c[0x0][0x380] ;  /* 0x0000e000ff167b82 */ /* 0x000e300000000a00 */
[----:B------:R-:W1:Y:S01]  /*1740*/  LDC.64 R24, c[0x0][0x388] ;  /* 0x0000e200ff187b82 */ /* 0x000e620000000a00 */
[----:B0-----:R-:W-:-:S05]  /*1750*/  IMAD.WIDE.U32 R22, R17, 0x4, R22 ;  /* 0x0000000411167825 */ /* 0x001fca00078e0016 */
[----:B------:R-:W2:Y:S01]  /*1760*/  LDG.E R11, desc[UR36][R22.64] ;  /* 0x00000024160b7981 */ /* 0x000ea2000c1e1900 */
[----:B-1----:R-:W-:-:S05]  /*1770*/  IMAD.WIDE.U32 R24, R17, 0x4, R24 ;  /* 0x0000000411187825 */ /* 0x002fca00078e0018 */
[----:B------:R-:W2:Y:S01]  /*1780*/  LDG.E R12, desc[UR36][R24.64] ;  /* 0x00000024180c7981 */ /* 0x000ea2000c1e1900 */
[----:B------:R-:W-:Y:S01]  /*1790*/  BSSY.RECONVERGENT B0, `(.L_x_133) ;  /* 0x000000f000007945 */ /* 0x000fe20003800200 */
        /* <DEDUP_REMOVED lines=14> */
.L_x_134:
[----:B------:R-:W-:Y:S05]  /*1880*/  BSYNC.RECONVERGENT B0 ;  /* 0x0000000000007941 */ /* 0x000fea0003800200 */
.L_x_133:
[----:B------:R-:W-:Y:S01]  /*1890*/  FSETP.GT.AND P0, PT, R0, 4.9999998736893758178e-06, PT ;  /* 0x36a7c5ac0000780b */ /* 0x000fe20003f04000 */
[----:B------:R-:W-:-:S12]  /*18a0*/  BSSY.RECONVERGENT B7, `(.L_x_135) ;  /* 0x0000014000077945 */ /* 0x000fd80003800200 */
[----:B------:R-:W-:Y:S05]  /*18b0*/  @!P0 BRA `(.L_x_136) ;  /* 0x0000000000488947 */ /* 0x000fea0003800000 */
[----:B------:R-:W-:Y:S01]  /*18c0*/  F2FP.F16.F32.PACK_AB R11, R12, R11 ;  /* 0x0000000b0c0b723e */ /* 0x000fe200000000ff */
[----:B------:R0:W-:Y:S01]  /*18d0*/  STL [R1], R17 ;  /* 0x0000001101007387 */ /* 0x0001e20000100800 */
[----:B------:R-:W-:Y:S01]  /*18e0*/  MOV R12, 0x0 ;  /* 0x00000000000c7802 */ /* 0x000fe20000000f00 */
[----:B------:R-:W1:Y:S01]  /*18f0*/  LDCU.64 UR4, c[0x4][0x8] ;  /* 0x01000100ff0477ac */ /* 0x000e620008000a00 */
[----:B------:R-:W-:Y:S01]  /*1900*/  IADD3 R18, PT, PT, R18, 0x1, RZ ;  /* 0x0000000112127810 */ /* 0x000fe20007ffe0ff */
[--C-:B------:R-:W-:Y:S01]  /*1910*/  HADD2.F32 R0, -RZ, R11.reuse.H0_H0 ;  /* 0x2000000bff007230 */ /* 0x100fe20000004100 */
[----:B------:R-:W-:Y:S01]  /*1920*/  MOV R6, R2 ;  /* 0x0000000200067202 */ /* 0x000fe20000000f00 */
[----:B------:R-:W-:Y:S01]  /*1930*/  HADD2.F32 R3, -RZ, R11.H1_H1 ;  /* 0x3000000bff037230 */ /* 0x000fe20000004100 */
[----:B------:R-:W2:Y:S01]  /*1940*/  LDC.64 R12, c[0x4][R12] ;  /* 0x010000000c0c7b82 */ /* 0x000ea20000000a00 */
[----:B------:R-:W3:Y:S01]  /*1950*/  F2F.F64.F32 R8, R0 ;  /* 0x0000000000087310 */ /* 0x000ee20000201800 */
[----:B------:R-:W-:-:S07]  /*1960*/  IMAD.MOV.U32 R7, RZ, RZ, R16 ;  /* 0x000000ffff077224 */ /* 0x000fce00078e0010 */
[----:B------:R-:W4:Y:S01]  /*1970*/  F2F.F64.F32 R10, R3 ;  /* 0x00000003000a7310 */ /* 0x000f220000201800 */
[----:B-1----:R-:W-:Y:S01]  /*1980*/  MOV R4, UR4 ;  /* 0x0000000400047c02 */ /* 0x002fe20008000f00 */
[----:B------:R-:W-:Y:S01]  /*1990*/  IMAD.U32 R5, RZ, RZ, UR5 ;  /* 0x00000005ff057e24 */ /* 0x000fe2000f8e00ff */
[----:B---3--:R0:W-:Y:S04]  /*19a0*/  STL.64 [R1+0x8], R8 ;  /* 0x0000080801007387 */ /* 0x0081e80000100a00 */
[----:B----4-:R0:W-:Y:S02]  /*19b0*/  STL.64 [R1+0x10], R10 ;  /* 0x0000100a01007387 */ /* 0x0101e40000100a00 */
[----:B------:R-:W-:-:S07]  /*19c0*/  LEPC R20, `(.L_x_136) ;  /* 0x000000001014794e */ /* 0x000fce0000000000 */
[----:B0-2---:R-:W-:Y:S05]  /*19d0*/  CALL.ABS.NOINC R12 ;  /* 0x000000000c007343 */ /* 0x005fea0003c00000 */
.L_x_136:
[----:B------:R-:W-:Y:S05]  /*19e0*/  BSYNC.RECONVERGENT B7 ;  /* 0x0000000000077941 */ /* 0x000fea0003800200 */
.L_x_135:
[----:B------:R-:W2:Y:S04]  /*19f0*/  LDG.E R11, desc[UR36][R22.64+0x4] ;  /* 0x00000424160b7981 */ /* 0x000ea8000c1e1900 */
[----:B------:R-:W2:Y:S01]  /*1a00*/  LDG.E R12, desc[UR36][R24.64+0x4] ;  /* 0x00000424180c7981 */ /* 0x000ea2000c1e1900 */
[----:B------:R-:W-:Y:S01]  /*1a10*/  BSSY.RECONVERGENT B0, `(.L_x_137) ;  /* 0x000000f000007945 */ /* 0x000fe20003800200 */
        /* <DEDUP_REMOVED lines=14> */
.L_x_138:
[----:B------:R-:W-:Y:S05]  /*1b00*/  BSYNC.RECONVERGENT B0 ;  /* 0x0000000000007941 */ /* 0x000fea0003800200 */
.L_x_137:
[----:B------:R-:W-:Y:S01]  /*1b10*/  FSETP.GT.AND P0, PT, R0, 4.9999998736893758178e-06, PT ;  /* 0x36a7c5ac0000780b */ /* 0x000fe20003f04000 */
[----:B------:R-:W-:-:S12]  /*1b20*/  BSSY.RECONVERGENT B7, `(.L_x_139) ;  /* 0x0000015000077945 */ /* 0x000fd80003800200 */
[----:B------:R-:W-:Y:S05]  /*1b30*/  @!P0 BRA `(.L_x_140) ;  /* 0x00000000004c8947 */ /* 0x000fea0003800000 */
[----:B------:R-:W-:Y:S01]  /*1b40*/  F2FP.F16.F32.PACK_AB R11, R12, R11 ;  /* 0x0000000b0c0b723e */ /* 0x000fe200000000ff */
[----:B------:R-:W0:Y:S01]  /*1b50*/  LDCU.64 UR4, c[0x4][0x8] ;  /* 0x01000100ff0477ac */ /* 0x000e220008000a00 */
[----:B------:R-:W-:Y:S02]  /*1b60*/  MOV R12, 0x0 ;  /* 0x00000000000c7802 */ /* 0x000fe40000000f00 */
[----:B------:R-:W-:Y:S01]  /*1b70*/  IADD3 R0, PT, PT, R17, 0x1, RZ ;  /* 0x0000000111007810 */ /* 0x000fe20007ffe0ff */
[--C-:B------:R-:W-:Y:S01]  /*1b80*/  HADD2.F32 R3, -RZ, R11.reuse.H0_H0 ;  /* 0x2000000bff037230 */ /* 0x100fe20000004100 */
[----:B------:R-:W-:Y:S01]  /*1b90*/  IADD3 R18, PT, PT, R18, 0x1, RZ ;  /* 0x0000000112127810 */ /* 0x000fe20007ffe0ff */
[----:B------:R-:W-:Y:S01]  /*1ba0*/  HADD2.F32 R6, -RZ, R11.H1_H1 ;  /* 0x3000000bff067230 */ /* 0x000fe20000004100 */
[----:B------:R-:W1:Y:S01]  /*1bb0*/  LDC.64 R12, c[0x4][R12] ;  /* 0x010000000c0c7b82 */ /* 0x000e620000000a00 */
[----:B------:R-:W2:Y:S01]  /*1bc0*/  F2F.F64.F32 R8, R3 ;  /* 0x0000000300087310 */ /* 0x000ea20000201800 */
[----:B------:R3:W-:Y:S01]  /*1bd0*/  STL [R1], R0 ;  /* 0x0000000001007387 */ /* 0x0007e20000100800 */
[----:B------:R-:W-:-:S06]  /*1be0*/  MOV R7, R16 ;  /* 0x0000001000077202 */ /* 0x000fcc0000000f00 */
[----:B------:R4:W5:Y:S01]  /*1bf0*/  F2F.F64.F32 R10, R6 ;  /* 0x00000006000a7310 */ /* 0x0009620000201800 */
[----:B0-----:R-:W-:Y:S01]  /*1c00*/  IMAD.U32 R4, RZ, RZ, UR4 ;  /* 0x00000004ff047e24 */ /* 0x001fe2000f8e00ff */
[----:B------:R-:W-:Y:S01]  /*1c10*/  MOV R5, UR5 ;  /* 0x0000000500057c02 */ /* 0x000fe20008000f00 */
[----:B--2---:R3:W-:Y:S01]  /*1c20*/  STL.64 [R1+0x8], R8 ;  /* 0x0000080801007387 */ /* 0x0047e20000100a00 */
[----:B----4-:R-:W-:-:S03]  /*1c30*/  IMAD.MOV.U32 R6, RZ, RZ, R2 ;  /* 0x000000ffff067224 */ /* 0x010fc600078e0002 */
[----:B-----5:R3:W-:Y:S04]  /*1c40*/  STL.64 [R1+0x10], R10 ;  /* 0x0000100a01007387 */ /* 0x0207e80000100a00 */
[----:B------:R-:W-:-:S07]  /*1c50*/  LEPC R20, `(.L_x_140) ;  /* 0x000000001014794e */ /* 0x000fce0000000000 */
[----:B-1-3--:R-:W-:Y:S05]  /*1c60*/  CALL.ABS.NOINC R12 ;  /* 0x000000000c007343 */ /* 0x00afea0003c00000 */
.L_x_140:
[----:B------:R-:W-:Y:S05]  /*1c70*/  BSYNC.RECONVERGENT B7 ;  /* 0x0000000000077941 */ /* 0x000fea0003800200 */
.L_x_139:
        /* <DEDUP_REMOVED lines=17> */
.L_x_142:
[----:B------:R-:W-:Y:S05]  /*1d90*/  BSYNC.RECONVERGENT B0 ;  /* 0x0000000000007941 */ /* 0x000fea0003800200 */
.L_x_141:
[----:B------:R-:W-:Y:S01]  /*1da0*/  FSETP.GT.AND P0, PT, R0, 4.9999998736893758178e-06, PT ;  /* 0x36a7c5ac0000780b */ /* 0x000fe20003f04000 */
[----:B------:R-:W-:-:S12]  /*1db0*/  BSSY.RECONVERGENT B7, `(.L_x_143) ;  /* 0x0000015000077945 */ /* 0x000fd80003800200 */
[----:B------:R-:W-:Y:S05]  /*1dc0*/  @!P0 BRA `(.L_x_144) ;  /* 0x00000000004c8947 */ /* 0x000fea0003800000 */
[----:B------:R-:W-:Y:S01]  /*1dd0*/  F2FP.F16.F32.PACK_AB R11, R12, R11 ;  /* 0x0000000b0c0b723e */ /* 0x000fe200000000ff */
[----:B------:R-:W-:Y:S01]  /*1de0*/  VIADD R0, R17, 0x2 ;  /* 0x0000000211007836 */ /* 0x000fe20000000000 */
[----:B------:R-:W-:Y:S01]  /*1df0*/  MOV R12, 0x0 ;  /* 0x00000000000c7802 */ /* 0x000fe20000000f00 */
[----:B------:R-:W0:Y:S01]  /*1e00*/  LDCU.64 UR4, c[0x4][0x8] ;  /* 0x01000100ff0477ac */ /* 0x000e220008000a00 */
[----:B------:R-:W-:Y:S01]  /*1e10*/  VIADD R18, R18, 0x1 ;  /* 0x0000000112127836 */ /* 0x000fe20000000000 */
[----:B------:R-:W-:Y:S01]  /*1e20*/  MOV R7, R16 ;  /* 0x0000001000077202 */ /* 0x000fe20000000f00 */
[--C-:B------:R-:W-:Y:S01]  /*1e30*/  HADD2.F32 R3, -RZ, R11.reuse.H0_H0 ;  /* 0x2000000bff037230 */ /* 0x100fe20000004100 */
[----:B------:R1:W-:Y:S01]  /*1e40*/  STL [R1], R0 ;  /* 0x0000000001007387 */ /* 0x0003e20000100800 */
[----:B------:R-:W-:Y:S01]  /*1e50*/  HADD2.F32 R6, -RZ, R11.H1_H1 ;  /* 0x3000000bff067230 */ /* 0x000fe20000004100 */
[----:B------:R-:W2:Y:S01]  /*1e60*/  LDC.64 R12, c[0x4][R12] ;  /* 0x010000000c0c7b82 */ /* 0x000ea20000000a00 */
[----:B------:R-:W3:Y:S08]  /*1e70*/  F2F.F64.F32 R8, R3 ;  /* 0x0000000300087310 */ /* 0x000ef00000201800 */
[----:B------:R4:W5:Y:S01]  /*1e80*/  F2F.F64.F32 R10, R6 ;  /* 0x00000006000a7310 */ /* 0x0009620000201800 */
[----:B0-----:R-:W-:-:S02]  /*1e90*/  MOV R4, UR4 ;  /* 0x0000000400047c02 */ /* 0x001fc40008000f00 */
[----:B------:R-:W-:Y:S01]  /*1ea0*/  MOV R5, UR5 ;  /* 0x0000000500057c02 */ /* 0x000fe20008000f00 */
[----:B---3--:R1:W-:Y:S01]  /*1eb0*/  STL.64 [R1+0x8], R8 ;  /* 0x0000080801007387 */ /* 0x0083e20000100a00 */
[----:B----4-:R-:W-:-:S03]  /*1ec0*/  MOV R6, R2 ;  /* 0x0000000200067202 */ /* 0x010fc60000000f00 */
[----:B-----5:R1:W-:Y:S04]  /*1ed0*/  STL.64 [R1+0x10], R10 ;  /* 0x0000100a01007387 */ /* 0x0203e80000100a00 */
[----:B------:R-:W-:-:S07]  /*1ee0*/  LEPC R20, `(.L_x_144) ;  /* 0x000000001014794e */ /* 0x000fce0000000000 */
[----:B-12---:R-:W-:Y:S05]  /*1ef0*/  CALL.ABS.NOINC R12 ;  /* 0x000000000c007343 */ /* 0x006fea0003c00000 */
.L_x_144:
[----:B------:R-:W-:Y:S05]  /*1f00*/  BSYNC.RECONVERGENT B7 ;  /* 0x0000000000077941 */ /* 0x000fea0003800200 */
.L_x_143:
        /* <DEDUP_REMOVED lines=17> */
.L_x_146:
[----:B------:R-:W-:Y:S05]  /*2020*/  BSYNC.RECONVERGENT B0 ;  /* 0x0000000000007941 */ /* 0x000fea0003800200 */
.L_x_145:
[----:B------:R-:W-:Y:S01]  /*2030*/  FSETP.GT.AND P0, PT, R0, 4.9999998736893758178e-06, PT ;  /* 0x36a7c5ac0000780b */ /* 0x000fe20003f04000 */
[----:B------:R-:W-:-:S12]  /*2040*/  BSSY.RECONVERGENT B7, `(.L_x_147) ;  /* 0x0000015000077945 */ /* 0x000fd80003800200 */
[----:B------:R-:W-:Y:S05]  /*2050*/  @!P0 BRA `(.L_x_148) ;  /* 0x00000000004c8947 */ /* 0x000fea0003800000 */
[----:B------:R-:W-:Y:S01]  /*2060*/  F2FP.F16.F32.PACK_AB R22, R25, R22 ;  /* 0x000000161916723e */ /* 0x000fe200000000ff */
[----:B------:R-:W0:Y:S01]  /*2070*/  LDCU.64 UR4, c[0x4][0x8] ;  /* 0x01000100ff0477ac */ /* 0x000e220008000a00 */
[----:B------:R-:W-:Y:S01]  /*2080*/  MOV R12, 0x0 ;  /* 0x00000000000c7802 */ /* 0x000fe20000000f00 */
[----:B------:R-:W-:Y:S01]  /*2090*/  IMAD.MOV.U32 R7, RZ, RZ, R16 ;  /* 0x000000ffff077224 */ /* 0x000fe200078e0010 */
[----:B------:R-:W-:Y:S01]  /*20a0*/  IADD3 R0, PT, PT, R17, 0x3, RZ ;  /* 0x0000000311007810 */ /* 0x000fe20007ffe0ff */
[--C-:B------:R-:W-:Y:S01]  /*20b0*/  HADD2.F32 R3, -RZ, R22.reuse.H0_H0 ;  /* 0x20000016ff037230 */ /* 0x100fe20000004100 */
[----:B------:R-:W-:Y:S01]  /*20c0*/  IADD3 R18, PT, PT, R18, 0x1, RZ ;  /* 0x0000000112127810 */ /* 0x000fe20007ffe0ff */
[----:B------:R-:W-:Y:S01]  /*20d0*/  HADD2.F32 R6, -RZ, R22.H1_H1 ;  /* 0x30000016ff067230 */ /* 0x000fe20000004100 */
[----:B------:R-:W1:Y:S01]  /*20e0*/  LDC.64 R12, c[0x4][R12] ;  /* 0x010000000c0c7b82 */ /* 0x000e620000000a00 */
[----:B------:R-:W2:Y:S01]  /*20f0*/  F2F.F64.F32 R8, R3 ;  /* 0x0000000300087310 */ /* 0x000ea20000201800 */
[----:B------:R3:W-:Y:S07]  /*2100*/  STL [R1], R0 ;  /* 0x0000000001007387 */ /* 0x0007ee0000100800 */
[----:B------:R4:W5:Y:S01]  /*2110*/  F2F.F64.F32 R10, R6 ;  /* 0x00000006000a7310 */ /* 0x0009620000201800 */
[----:B0-----:R-:W-:Y:S01]  /*2120*/  MOV R4, UR4 ;  /* 0x0000000400047c02 */ /* 0x001fe20008000f00 */
[----:B------:R-:W-:Y:S01]  /*2130*/  IMAD.U32 R5, RZ, RZ, UR5 ;  /* 0x00000005ff057e24 */ /* 0x000fe2000f8e00ff */
[----:B--2---:R3:W-:Y:S01]  /*2140*/  STL.64 [R1+0x8], R8 ;  /* 0x0000080801007387 */ /* 0x0047e20000100a00 */
[----:B----4-:R-:W-:-:S03]  /*2150*/  MOV R6, R2 ;  /* 0x0000000200067202 */ /* 0x010fc60000000f00 */
[----:B-----5:R3:W-:Y:S04]  /*2160*/  STL.64 [R1+0x10], R10 ;  /* 0x0000100a01007387 */ /* 0x0207e80000100a00 */
[----:B------:R-:W-:-:S07]  /*2170*/  LEPC R20, `(.L_x_148) ;  /* 0x000000001014794e */ /* 0x000fce0000000000 */
[----:B-1-3--:R-:W-:Y:S05]  /*2180*/  CALL.ABS.NOINC R12 ;  /* 0x000000000c007343 */ /* 0x00afea0003c00000 */
.L_x_148:
[----:B------:R-:W-:Y:S05]  /*2190*/  BSYNC.RECONVERGENT B7 ;  /* 0x0000000000077941 */ /* 0x000fea0003800200 */
.L_x_147:
[----:B------:R-:W-:-:S04]  /*21a0*/  IADD3 R17, PT, PT, R17, 0x4, RZ ;  /* 0x0000000411117810 */ /* 0x000fc80007ffe0ff */
[----:B------:R-:W-:-:S13]  /*21b0*/  ISETP.NE.AND P0, PT, R17, R26, PT ;  /* 0x0000001a1100720c */ /* 0x000fda0003f05270 */
[----:B------:R-:W-:Y:S05]  /*21c0*/  @P0 BRA `(.L_x_149) ;  /* 0xfffffff400580947 */ /* 0x000fea000383ffff */
[----:B------:R-:W-:Y:S05]  /*21d0*/  BSYNC.RECONVERGENT B6 ;  /* 0x0000000000067941 */ /* 0x000fea0003800200 */
.L_x_132:
[----:B------:R-:W-:Y:S01]  /*21e0*/  UISETP.NE.AND UP0, UPT, UR38, URZ, UPT ;  /* 0x000000ff2600728c */ /* 0x000fe2000bf05270 */
[----:B------:R-:W-:Y:S08]  /*21f0*/  BSSY.RECONVERGENT B6, `(.L_x_111) ;  /* 0x000003a000067945 */ /* 0x000ff00003800200 */
[----:B------:R-:W-:Y:S05]  /*2200*/  BRA.U !UP0, `(.L_x_150) ;  /* 0x0000000108e07547 */ /* 0x000fea000b800000 */
[----:B------:R-:W0:Y:S01]  /*2210*/  LDC.64 R22, c[0x0][0x388] ;  /* 0x0000e200ff167b82 */ /* 0x000e220000000a00 */
[----:B------:R-:W-:-:S06]  /*2220*/  UIADD3 UR4, UPT, UPT, -UR38, URZ, URZ ;  /* 0x000000ff26047290 */ /* 0x000fcc000fffe1ff */
[----:B------:R-:W-:Y:S01]  /*2230*/  MOV R17, UR4 ;  /* 0x0000000400117c02 */ /* 0x000fe20008000f00 */
[----:B------:R-:W1:Y:S01]  /*2240*/  LDC.64 R24, c[0x0][0x380] ;  /* 0x0000e000ff187b82 */ /* 0x000e620000000a00 */
[----:B0-----:R-:W-:-:S04]  /*2250*/  IMAD.WIDE.U32 R22, R26, 0x4, R22 ;  /* 0x000000041a167825 */ /* 0x001fc800078e0016 */
[----:B-1----:R-:W-:-:S07]  /*2260*/  IMAD.WIDE.U32 R24, R26, 0x4, R24 ;  /* 0x000000041a187825 */ /* 0x002fce00078e0018 */
.L_x_155:
[----:B------:R-:W2:Y:S04]  /*2270*/  LDG.E R11, desc[UR36][R24.64] ;  /* 0x00000024180b7981 */ /* 0x000ea8000c1e1900 */
[----:B------:R-:W2:Y:S01]  /*2280*/  LDG.E R12, desc[UR36][R22.64] ;  /* 0x00000024160c7981 */ /* 0x000ea2000c1e1900 */
[----:B------:R-:W-:Y:S01]  /*2290*/  VIADD R17, R17, 0x1 ;  /* 0x0000000111117836 */ /* 0x000fe20000000000 */
[----:B------:R-:W-:Y:S04]  /*22a0*/  BSSY.RECONVERGENT B0, `(.L_x_151) ;  /* 0x0000011000007945 */ /* 0x000fe80003800200 */
[----:B------:R-:W-:-:S04]  /*22b0*/  ISETP.NE.AND P1, PT, R17, RZ, PT ;  /* 0x000000ff1100720c */ /* 0x000fc80003f25270 */
[----:B------:R-:W-:Y:S02]  /*22c0*/  P2R R19, PR, RZ, 0x2 ;  /* 0x00000002ff137803 */ /* 0x000fe40000000000 */
        /* <DEDUP_REMOVED lines=14> */
.L_x_152:
[----:B------:R-:W-:Y:S05]  /*23b0*/  BSYNC.RECONVERGENT B0 ;  /* 0x0000000000007941 */ /* 0x000fea0003800200 */
.L_x_151:
        /* <DEDUP_REMOVED lines=21> */
.L_x_154:
[----:B------:R-:W-:Y:S05]  /*2510*/  BSYNC.RECONVERGENT B7 ;  /* 0x0000000000077941 */ /* 0x000fea0003800200 */
.L_x_153:
[----:B------:R-:W-:Y:S02]  /*2520*/  ISETP.NE.AND P6, PT, R19, RZ, PT ;  /* 0x000000ff1300720c */ /* 0x000fe40003fc5270 */
[----:B------:R-:W-:Y:S02]  /*2530*/  IADD3 R24, P1, PT, R24, 0x4, RZ ;  /* 0x0000000418187810 */ /* 0x000fe40007f3e0ff */
[----:B------:R-:W-:Y:S02]  /*2540*/  IADD3 R22, P0, PT, R22, 0x4, RZ ;  /* 0x0000000416167810 */ /* 0x000fe40007f1e0ff */
[----:B------:R-:W-:Y:S01]  /*2550*/  IADD3 R26, PT, PT, R26, 0x1, RZ ;  /* 0x000000011a1a7810 */ /* 0x000fe20007ffe0ff */
[----:B------:R-:W-:Y:S01]  /*2560*/  IMAD.X R25, RZ, RZ, R25, P1 ;  /* 0x000000ffff197224 */ /* 0x000fe200008e0619 */
[----:B------:R-:W-:-:S05]  /*2570*/  IADD3.X R23, PT, PT, RZ, R23, RZ, P0, !PT ;  /* 0x00000017ff177210 */ /* 0x000fca00007fe4ff */
[----:B------:R-:W-:Y:S05]  /*2580*/  @P6 BRA `(.L_x_155) ;  /* 0xfffffffc00386947 */ /* 0x000fea000383ffff */
.L_x_150:
[----:B------:R-:W-:Y:S05]  /*2590*/  BSYNC.RECONVERGENT B6 ;  /* 0x0000000000067941 */ /* 0x000fea0003800200 */
.L_x_111:
[----:B------:R-:W-:Y:S01]  /*25a0*/  MOV R0, 0x0 ;  /* 0x0000000000007802 */ /* 0x000fe20000000f00 */
[----:B------:R0:W-:Y:S01]  /*25b0*/  STL [R1], R18 ;  /* 0x0000001201007387 */ /* 0x0001e20000100800 */
[----:B------:R-:W1:Y:S01]  /*25c0*/  LDCU.64 UR4, c[0x4][0x10] ;  /* 0x01000200ff0477ac */ /* 0x000e620008000a00 */
[----:B------:R-:W-:Y:S01]  /*25d0*/  IMAD.MOV.U32 R6, RZ, RZ, R2 ;  /* 0x000000ffff067224 */ /* 0x000fe200078e0002 */
[----:B------:R0:W2:Y:S01]  /*25e0*/  LDC.64 R8, c[0x4][R0] ;  /* 0x0100000000087b82 */ /* 0x0000a20000000a00 */
[----:B------:R-:W-:Y:S02]  /*25f0*/  MOV R7, R16 ;  /* 0x0000001000077202 */ /* 0x000fe40000000f00 */
[----:B-1----:R-:W-:Y:S02]  /*2600*/  MOV R4, UR4 ;  /* 0x0000000400047c02 */ /* 0x002fe40008000f00 */
[----:B0-----:R-:W-:-:S07]  /*2610*/  MOV R5, UR5 ;  /* 0x0000000500057c02 */ /* 0x001fce0008000f00 */
[----:B------:R-:W-:-:S07]  /*2620*/  LEPC R20, `(.L_x_156) ;  /* 0x000000001014794e */ /* 0x000fce0000000000 */
[----:B--2---:R-:W-:Y:S05]  /*2630*/  CALL.ABS.NOINC R8 ;  /* 0x0000000008007343 */ /* 0x004fea0003c00000 */
.L_x_156:
[----:B------:R-:W-:Y:S05]  /*2640*/  EXIT ;  /* 0x000000000000794d */ /* 0x000fea0003800000 */
        .weak           $__internal_0_$__cuda_sm3x_div_rn_noftz_f32_slowpath
        .type           $__internal_0_$__cuda_sm3x_div_rn_noftz_f32_slowpath,@function
        .size           $__internal_0_$__cuda_sm3x_div_rn_noftz_f32_slowpath,(.L_x_179 - $__internal_0_$__cuda_sm3x_div_rn_noftz_f32_slowpath)
$__internal_0_$__cuda_sm3x_div_rn_noftz_f32_slowpath:
[----:B------:R-:W-:Y:S01]  /*2650*/  SHF.R.U32.HI R5, RZ, 0x17, R0 ;  /* 0x00000017ff057819 */ /* 0x000fe20000011600 */
[----:B------:R-:W-:Y:S01]  /*2660*/  BSSY.RECONVERGENT B1, `(.L_x_157) ;  /* 0x0000062000017945 */ /* 0x000fe20003800200 */
[----:B------:R-:W-:Y:S02]  /*2670*/  SHF.R.U32.HI R7, RZ, 0x17, R3 ;  /* 0x00000017ff077819 */ /* 0x000fe40000011603 */
[----:B------:R-:W-:Y:S02]  /*2680*/  LOP3.LUT R5, R5, 0xff, RZ, 0xc0, !PT ;  /* 0x000000ff05057812 */ /* 0x000fe400078ec0ff */
[----:B------:R-:W-:Y:S02]  /*2690*/  LOP3.LUT R7, R7, 0xff, RZ, 0xc0, !PT ;  /* 0x000000ff07077812 */ /* 0x000fe400078ec0ff */
[----:B------:R-:W-:-:S03]  /*26a0*/  IADD3 R8, PT, PT, R5, -0x1, RZ ;  /* 0xffffffff05087810 */ /* 0x000fc60007ffe0ff */
[----:B------:R-:W-:Y:S01]  /*26b0*/  VIADD R9, R7, 0xffffffff ;  /* 0xffffffff07097836 */ /* 0x000fe20000000000 */
[----:B------:R-:W-:-:S04]  /*26c0*/  ISETP.GT.U32.AND P0, PT, R8, 0xfd, PT ;  /* 0x000000fd0800780c */ /* 0x000fc80003f04070 */
[----:B------:R-:W-:-:S13]  /*26d0*/  ISETP.GT.U32.OR P0, PT, R9, 0xfd, P0 ;  /* 0x000000fd0900780c */ /* 0x000fda0000704470 */
[----:B------:R-:W-:Y:S01]  /*26e0*/  @!P0 MOV R6, RZ ;  /* 0x000000ff00068202 */ /* 0x000fe20000000f00 */
[----:B------:R-:W-:Y:S06]  /*26f0*/  @!P0 BRA `(.L_x_158) ;  /* 0x00000000005c8947 */ /* 0x000fec0003800000 */
[----:B------:R-:W-:Y:S02]  /*2700*/  FSETP.GTU.FTZ.AND P0, PT, |R3|, +INF , PT ;  /* 0x7f8000000300780b */ /* 0x000fe40003f1c200 */
[----:B------:R-:W-:-:S04]  /*2710*/  FSETP.GTU.FTZ.AND P1, PT, |R0|, +INF , PT ;  /* 0x7f8000000000780b */ /* 0x000fc80003f3c200 */
[----:B------:R-:W-:-:S13]  /*2720*/  PLOP3.LUT P0, PT, P0, P1, PT, 0xf8, 0x8f ;  /* 0x00000000008f781c */ /* 0x000fda0000703f70 */
[----:B------:R-:W-:Y:S05]  /*2730*/  @P0 BRA `(.L_x_159) ;  /* 0x00000004004c0947 */ /* 0x000fea0003800000 */
[----:B------:R-:W-:-:S13]  /*2740*/  LOP3.LUT P0, RZ, R0, 0x7fffffff, R3, 0xc8, !PT ;  /* 0x7fffffff00ff7812 */ /* 0x000fda000780c803 */
[----:B------:R-:W-:Y:S05]  /*2750*/  @!P0 BRA `(.L_x_160) ;  /* 0x00000004003c8947 */ /* 0x000fea0003800000 */
[C---:B------:R-:W-:Y:S02]  /*2760*/  FSETP.NEU.FTZ.AND P2, PT, |R3|.reuse, +INF , PT ;  /* 0x7f8000000300780b */ /* 0x040fe40003f5d200 */
[----:B------:R-:W-:Y:S02]  /*2770*/  FSETP.NEU.FTZ.AND P1, PT, |R0|, +INF , PT ;  /* 0x7f8000000000780b */ /* 0x000fe40003f3d200 */
[----:B------:R-:W-:-:S11]  /*2780*/  FSETP.NEU.FTZ.AND P0, PT, |R3|, +INF , PT ;  /* 0x7f8000000300780b */ /* 0x000fd60003f1d200 */
[----:B------:R-:W-:Y:S05]  /*2790*/  @!P1 BRA !P2, `(.L_x_160) ;  /* 0x00000004002c9947 */ /* 0x000fea0005000000 */
[----:B------:R-:W-:-:S04]  /*27a0*/  LOP3.LUT P2, RZ, R3, 0x7fffffff, RZ, 0xc0, !PT ;  /* 0x7fffffff03ff7812 */ /* 0x000fc8000784c0ff */
[----:B------:R-:W-:-:S13]  /*27b0*/  PLOP3.LUT P1, PT, P1, P2, PT, 0x2f, 0xf2 ;  /* 0x0000000000f2781c */ /* 0x000fda0000f24577 */
[----:B------:R-:W-:Y:S05]  /*27c0*/  @P1 BRA `(.L_x_161) ;  /* 0x0000000400181947 */ /* 0x000fea0003800000 */
[----:B------:R-:W-:-:S04]  /*27d0*/  LOP3.LUT P1, RZ, R0, 0x7fffffff, RZ, 0xc0, !PT ;  /* 0x7fffffff00ff7812 */ /* 0x000fc8000782c0ff */
[----:B------:R-:W-:-:S13]  /*27e0*/  PLOP3.LUT P0, PT, P0, P1, PT, 0x2f, 0xf2 ;  /* 0x0000000000f2781c */ /* 0x000fda0000702577 */
[----:B------:R-:W-:Y:S05]  /*27f0*/  @P0 BRA `(.L_x_162) ;  /* 0x0000000400000947 */ /* 0x000fea0003800000 */
[----:B------:R-:W-:Y:S02]  /*2800*/  ISETP.GE.AND P0, PT, R9, RZ, PT ;  /* 0x000000ff0900720c */ /* 0x000fe40003f06270 */
[----:B------:R-:W-:-:S11]  /*2810*/  ISETP.GE.AND P1, PT, R8, RZ, PT ;  /* 0x000000ff0800720c */ /* 0x000fd60003f26270 */
[----:B------:R-:W-:Y:S01]  /*2820*/  @P0 MOV R6, RZ ;  /* 0x000000ff00060202 */ /* 0x000fe20000000f00 */
[----:B------:R-:W-:Y:S02]  /*2830*/  @!P0 IMAD.MOV.U32 R6, RZ, RZ, -0x40 ;  /* 0xffffffc0ff068424 */ /* 0x000fe400078e00ff */
[----:B------:R-:W-:Y:S01]  /*2840*/  @!P0 FFMA R3, R3, 1.84467440737095516160e+19, RZ ;  /* 0x5f80000003038823 */ /* 0x000fe200000000ff */
[----:B------:R-:W-:Y:S02]  /*2850*/  @!P1 FFMA R0, R0, 1.84467440737095516160e+19, RZ ;  /* 0x5f80000000009823 */ /* 0x000fe400000000ff */
[----:B------:R-:W-:-:S07]  /*2860*/  @!P1 IADD3 R6, PT, PT, R6, 0x40, RZ ;  /* 0x0000004006069810 */ /* 0x000fce0007ffe0ff */
.L_x_158:
[----:B------:R-:W-:Y:S01]  /*2870*/  LEA R9, R5, 0xc0800000, 0x17 ;  /* 0xc080000005097811 */ /* 0x000fe200078eb8ff */
[----:B------:R-:W-:Y:S01]  /*2880*/  VIADD R10, R7, 0xffffff81 ;  /* 0xffffff81070a7836 */ /* 0x000fe20000000000 */
[----:B------:R-:W-:Y:S02]  /*2890*/  BSSY.RECONVERGENT B2, `(.L_x_163) ;  /* 0x0000035000027945 */ /* 0x000fe40003800200 */
[----:B------:R-:W-:Y:S01]  /*28a0*/  IADD3 R20, PT, PT, -R9, R0, RZ ;  /* 0x0000000009147210 */ /* 0x000fe20007ffe1ff */
[C---:B------:R-:W-:Y:S01]  /*28b0*/  IMAD R0, R10.reuse, -0x800000, R3 ;  /* 0xff8000000a007824 */ /* 0x040fe200078e0203 */
[----:B------:R-:W-:Y:S02]  /*28c0*/  IADD3 R5, PT, PT, R10, 0x7f, -R5 ;  /* 0x0000007f0a057810 */ /* 0x000fe40007ffe805 */
[----:B------:R-:W0:Y:S01]  /*28d0*/  MUFU.RCP R8, R20 ;  /* 0x0000001400087308 */ /* 0x000e220000001000 */
[----:B------:R-:W-:Y:S01]  /*28e0*/  FADD.FTZ R9, -R20, -RZ ;  /* 0x800000ff14097221 */ /* 0x000fe20000010100 */
[----:B------:R-:W-:-:S03]  /*28f0*/  IADD3 R5, PT, PT, R5, R6, RZ ;  /* 0x0000000605057210 */ /* 0x000fc60007ffe0ff */
[----:B0-----:R-:W-:-:S04]  /*2900*/  FFMA R7, R8, R9, 1 ;  /* 0x3f80000008077423 */ /* 0x001fc80000000009 */
[----:B------:R-:W-:-:S04]  /*2910*/  FFMA R7, R8, R7, R8 ;  /* 0x0000000708077223 */ /* 0x000fc80000000008 */
[----:B------:R-:W-:-:S04]  /*2920*/  FFMA R8, R0, R7, RZ ;  /* 0x0000000700087223 */ /* 0x000fc800000000ff */
[----:B------:R-:W-:-:S04]  /*2930*/  FFMA R3, R9, R8, R0 ;  /* 0x0000000809037223 */ /* 0x000fc80000000000 */
[----:B------:R-:W-:-:S04]  /*2940*/  FFMA R8, R7, R3, R8 ;  /* 0x0000000307087223 */ /* 0x000fc80000000008 */
[----:B------:R-:W-:-:S04]  /*2950*/  FFMA R9, R9, R8, R0 ;  /* 0x0000000809097223 */ /* 0x000fc80000000000 */
[----:B------:R-:W-:-:S05]  /*2960*/  FFMA R0, R7, R9, R8 ;  /* 0x0000000907007223 */ /* 0x000fca0000000008 */
[----:B------:R-:W-:-:S04]  /*2970*/  SHF.R.U32.HI R3, RZ, 0x17, R0 ;  /* 0x00000017ff037819 */ /* 0x000fc80000011600 */
[----:B------:R-:W-:-:S04]  /*2980*/  LOP3.LUT R6, R3, 0xff, RZ, 0xc0, !PT ;  /* 0x000000ff03067812 */ /* 0x000fc800078ec0ff */
[----:B------:R-:W-:-:S05]  /*2990*/  IADD3 R3, PT, PT, R6, R5, RZ ;  /* 0x0000000506037210 */ /* 0x000fca0007ffe0ff */
[----:B------:R-:W-:-:S05]  /*29a0*/  VIADD R6, R3, 0xffffffff ;  /* 0xffffffff03067836 */ /* 0x000fca0000000000 */
[----:B------:R-:W-:-:S13]  /*29b0*/  ISETP.GE.U32.AND P0, PT, R6, 0xfe, PT ;  /* 0x000000fe0600780c */ /* 0x000fda0003f06070 */
[----:B------:R-:W-:Y:S05]  /*29c0*/  @!P0 BRA `(.L_x_164) ;  /* 0x0000000000808947 */ /* 0x000fea0003800000 */
[----:B------:R-:W-:-:S13]  /*29d0*/  ISETP.GT.AND P0, PT, R3, 0xfe, PT ;  /* 0x000000fe0300780c */ /* 0x000fda0003f04270 */
[----:B------:R-:W-:Y:S05]  /*29e0*/  @P0 BRA `(.L_x_165) ;  /* 0x00000000006c0947 */ /* 0x000fea0003800000 */
[----:B------:R-:W-:-:S13]  /*29f0*/  ISETP.GE.AND P0, PT, R3, 0x1, PT ;  /* 0x000000010300780c */ /* 0x000fda0003f06270 */
[----:B------:R-:W-:Y:S05]  /*2a00*/  @P0 BRA `(.L_x_166) ;  /* 0x0000000000740947 */ /* 0x000fea0003800000 */
[----:B------:R-:W-:Y:S02]  /*2a10*/  ISETP.GE.AND P0, PT, R3, -0x18, PT ;  /* 0xffffffe80300780c */ /* 0x000fe40003f06270 */
[----:B------:R-:W-:-:S11]  /*2a20*/  LOP3.LUT R0, R0, 0x80000000, RZ, 0xc0, !PT ;  /* 0x8000000000007812 */ /* 0x000fd600078ec0ff */
[----:B------:R-:W-:Y:S05]  /*2a30*/  @!P0 BRA `(.L_x_166) ;  /* 0x0000000000688947 */ /* 0x000fea0003800000 */
[CCC-:B------:R-:W-:Y:S01]  /*2a40*/  FFMA.RZ R6, R7.reuse, R9.reuse, R8.reuse ;  /* 0x0000000907067223 */ /* 0x1c0fe2000000c008 */
[CCC-:B------:R-:W-:Y:S01]  /*2a50*/  FFMA.RP R5, R7.reuse, R9.reuse, R8.reuse ;  /* 0x0000000907057223 */ /* 0x1c0fe20000008008 */
[----:B------:R-:W-:Y:S01]  /*2a60*/  FFMA.RM R8, R7, R9, R8 ;  /* 0x0000000907087223 */ /* 0x000fe20000004008 */
[C---:B------:R-:W-:Y:S02]  /*2a70*/  IADD3 R7, PT, PT, R3.reuse, 0x20, RZ ;  /* 0x0000002003077810 */ /* 0x040fe40007ffe0ff */
[----:B------:R-:W-:Y:S02]  /*2a80*/  LOP3.LUT R6, R6, 0x7fffff, RZ, 0xc0, !PT ;  /* 0x007fffff06067812 */ /* 0x000fe400078ec0ff */
[C---:B------:R-:W-:Y:S02]  /*2a90*/  ISETP.NE.AND P2, PT, R3.reuse, RZ, PT ;  /* 0x000000ff0300720c */ /* 0x040fe40003f45270 */
[----:B------:R-:W-:Y:S02]  /*2aa0*/  LOP3.LUT R6, R6, 0x800000, RZ, 0xfc, !PT ;  /* 0x0080000006067812 */ /* 0x000fe400078efcff */
[----:B------:R-:W-:-:S02]  /*2ab0*/  ISETP.NE.AND P1, PT, R3, RZ, PT ;  /* 0x000000ff0300720c */ /* 0x000fc40003f25270 */
[----:B------:R-:W-:Y:S02]  /*2ac0*/  IADD3 R3, PT, PT, -R3, RZ, RZ ;  /* 0x000000ff03037210 */ /* 0x000fe40007ffe1ff */
[----:B------:R-:W-:Y:S02]  /*2ad0*/  SHF.L.U32 R7, R6, R7, RZ ;  /* 0x0000000706077219 */ /* 0x000fe400000006ff */
[----:B------:R-:W-:Y:S02]  /*2ae0*/  FSETP.NEU.FTZ.AND P0, PT, R5, R8, PT ;  /* 0x000000080500720b */ /* 0x000fe40003f1d000 */
[----:B------:R-:W-:Y:S02]  /*2af0*/  SEL R3, R3, RZ, P2 ;  /* 0x000000ff03037207 */ /* 0x000fe40001000000 */
[----:B------:R-:W-:Y:S02]  /*2b00*/  ISETP.NE.AND P1, PT, R7, RZ, P1 ;  /* 0x000000ff0700720c */ /* 0x000fe40000f25270 */
[----:B------:R-:W-:-:S02]  /*2b10*/  SHF.R.U32.HI R6, RZ, R3, R6 ;  /* 0x00000003ff067219 */ /* 0x000fc40000011606 */
[----:B------:R-:W-:Y:S02]  /*2b20*/  PLOP3.LUT P0, PT, P0, P1, PT, 0xf8, 0x8f ;  /* 0x00000000008f781c */ /* 0x000fe40000703f70 */
[----:B------:R-:W-:Y:S02]  /*2b30*/  SHF.R.U32.HI R5, RZ, 0x1, R6 ;  /* 0x00000001ff057819 */ /* 0x000fe40000011606 */
[----:B------:R-:W-:-:S04]  /*2b40*/  SEL R8, RZ, 0x1, !P0 ;  /* 0x00000001ff087807 */ /* 0x000fc80004000000 */
[----:B------:R-:W-:-:S04]  /*2b50*/  LOP3.LUT R3, R8, 0x1, R5, 0xf8, !PT ;  /* 0x0000000108037812 */ /* 0x000fc800078ef805 */
[----:B------:R-:W-:-:S05]  /*2b60*/  LOP3.LUT R6, R3, R6, RZ, 0xc0, !PT ;  /* 0x0000000603067212 */ /* 0x000fca00078ec0ff */
[----:B------:R-:W-:-:S05]  /*2b70*/  IMAD.IADD R5, R5, 0x1, R6 ;  /* 0x0000000105057824 */ /* 0x000fca00078e0206 */
[----:B------:R-:W-:Y:S01]  /*2b80*/  LOP3.LUT R0, R5, R0, RZ, 0xfc, !PT ;  /* 0x0000000005007212 */ /* 0x000fe200078efcff */
[----:B------:R-:W-:Y:S06]  /*2b90*/  BRA `(.L_x_166) ;  /* 0x0000000000107947 */ /* 0x000fec0003800000 */
.L_x_165:
[----:B------:R-:W-:-:S04]  /*2ba0*/  LOP3.LUT R0, R0, 0x80000000, RZ, 0xc0, !PT ;  /* 0x8000000000007812 */ /* 0x000fc800078ec0ff */
[----:B------:R-:W-:Y:S01]  /*2bb0*/  LOP3.LUT R0, R0, 0x7f800000, RZ, 0xfc, !PT ;  /* 0x7f80000000007812 */ /* 0x000fe200078efcff */
[----:B------:R-:W-:Y:S06]  /*2bc0*/  BRA `(.L_x_166) ;  /* 0x0000000000047947 */ /* 0x000fec0003800000 */
.L_x_164:
[----:B------:R-:W-:-:S07]  /*2bd0*/  LEA R0, R5, R0, 0x17 ;  /* 0x0000000005007211 */ /* 0x000fce00078eb8ff */
.L_x_166:
[----:B------:R-:W-:Y:S05]  /*2be0*/  BSYNC.RECONVERGENT B2 ;  /* 0x0000000000027941 */ /* 0x000fea0003800200 */
.L_x_163:
[----:B------:R-:W-:Y:S05]  /*2bf0*/  BRA `(.L_x_167) ;  /* 0x0000000000207947 */ /* 0x000fea0003800000 */
.L_x_162:
[----:B------:R-:W-:-:S04]  /*2c00*/  LOP3.LUT R0, R0, 0x80000000, R3, 0x48, !PT ;  /* 0x8000000000007812 */ /* 0x000fc800078e4803 */
[----:B------:R-:W-:Y:S01]  /*2c10*/  LOP3.LUT R0, R0, 0x7f800000, RZ, 0xfc, !PT ;  /* 0x7f80000000007812 */ /* 0x000fe200078efcff */
[----:B------:R-:W-:Y:S06]  /*2c20*/  BRA `(.L_x_167) ;  /* 0x0000000000147947 */ /* 0x000fec0003800000 */
.L_x_161:
[----:B------:R-:W-:Y:S01]  /*2c30*/  LOP3.LUT R0, R0, 0x80000000, R3, 0x48, !PT ;  /* 0x8000000000007812 */ /* 0x000fe200078e4803 */
[----:B------:R-:W-:Y:S06]  /*2c40*/  BRA `(.L_x_167) ;  /* 0x00000000000c7947 */ /* 0x000fec0003800000 */
.L_x_160:
[----:B------:R-:W0:Y:S01]  /*2c50*/  MUFU.RSQ R0, -QNAN ;  /* 0xffc0000000007908 */ /* 0x000e220000001400 */
[----:B------:R-:W-:Y:S05]  /*2c60*/  BRA `(.L_x_167) ;  /* 0x0000000000047947 */ /* 0x000fea0003800000 */
.L_x_159:
[----:B------:R-:W-:-:S07]  /*2c70*/  FADD.FTZ R0, R3, R0 ;  /* 0x0000000003007221 */ /* 0x000fce0000010000 */
.L_x_167:
[----:B------:R-:W-:Y:S05]  /*2c80*/  BSYNC.RECONVERGENT B1 ;  /* 0x0000000000017941 */ /* 0x000fea0003800200 */
.L_x_157:
[----:B------:R-:W-:-:S04]  /*2c90*/  HFMA2 R5, -RZ, RZ, 0, 0 ;  /* 0x00000000ff057431 */ /* 0x000fc800000001ff */
[----:B0-----:R-:W-:Y:S05]  /*2ca0*/  RET.REL.NODEC R4 `(_Z9d_comparePfS_ib) ;  /* 0xffffffd004d47950 */ /* 0x001fea0003c3ffff */
.L_x_168:
        /* <DEDUP_REMOVED lines=13> */
.L_x_179:


//--------------------- .text._Z11d_fake_randPfi  --------------------------
	.section	.text._Z11d_fake_randPfi,"ax",@progbits
	.align	128
        .global         _Z11d_fake_randPfi
        .type           _Z11d_fake_randPfi,@function
        .size           _Z11d_fake_randPfi,(.L_x_189 - _Z11d_fake_randPfi)
        .other          _Z11d_fake_randPfi,@"STO_CUDA_ENTRY STV_DEFAULT"
_Z11d_fake_randPfi:
.text._Z11d_fake_randPfi:
        /* <DEDUP_REMOVED lines=11> */
[C---:B------:R-:W-:Y:S01]  /*00b0*/  IADD3 R2, PT, PT, R0.reuse, R3, RZ ;  /* 0x0000000300027210 */ /* 0x040fe20007ffe0ff */
[----:B------:R-:W-:Y:S01]  /*00c0*/  IMAD.MOV R9, RZ, RZ, -R0 ;  /* 0x000000ffff097224 */ /* 0x000fe200078e0a00 */
[----:B------:R-:W-:Y:S01]  /*00d0*/  ISETP.NE.U32.AND P2, PT, R0, RZ, PT ;  /* 0x000000ff0000720c */ /* 0x000fe20003f45070 */
[----:B------:R-:W1:Y:S01]  /*00e0*/  LDCU.64 UR4, c[0x0][0x358] ;  /* 0x00006b00ff0477ac */ /* 0x000e620008000a00 */
[C---:B------:R-:W-:Y:S01]  /*00f0*/  ISETP.GE.AND P0, PT, R2.reuse, UR6, PT ;  /* 0x0000000602007c0c */ /* 0x040fe2000bf06270 */
[----:B------:R-:W-:Y:S01]  /*0100*/  BSSY.RECONVERGENT B0, `(.L_x_169) ;  /* 0x0000023000007945 */ /* 0x000fe20003800200 */
[----:B------:R-:W-:Y:S02]  /*0110*/  VIMNMX R7, PT, PT, R2, UR6, !PT ;  /* 0x0000000602077c48 */ /* 0x000fe4000ffe0100 */
[----:B------:R-:W-:-:S04]  /*0120*/  SEL R6, RZ, 0x1, P0 ;  /* 0x00000001ff067807 */ /* 0x000fc80000000000 */
[----:B------:R-:W-:Y:S01]  /*0130*/  IADD3 R7, PT, PT, R7, -R2, -R6 ;  /* 0x8000000207077210 */ /* 0x000fe20007ffe806 */
[----:B0-----:R-:W0:Y:S02]  /*0140*/  MUFU.RCP R8, R8 ;  /* 0x0000000800087308 */ /* 0x001e240000001000 */
[----:B0-----:R-:W-:-:S06]  /*0150*/  VIADD R4, R8, 0xffffffe ;  /* 0x0ffffffe08047836 */ /* 0x001fcc0000000000 */
[----:B------:R0:W2:Y:S02]  /*0160*/  F2I.FTZ.U32.TRUNC.NTZ R5, R4 ;  /* 0x0000000400057305 */ /* 0x0000a4000021f000 */
[----:B0-----:R-:W-:Y:S02]  /*0170*/  IMAD.MOV.U32 R4, RZ, RZ, RZ ;  /* 0x000000ffff047224 */ /* 0x001fe400078e00ff */
[----:B--2---:R-:W-:-:S04]  /*0180*/  IMAD R9, R9, R5, RZ ;  /* 0x0000000509097224 */ /* 0x004fc800078e02ff */
[----:B------:R-:W-:-:S06]  /*0190*/  IMAD.HI.U32 R8, R5, R9, R4 ;  /* 0x0000000905087227 */ /* 0x000fcc00078e0004 */
[----:B------:R-:W-:-:S04]  /*01a0*/  IMAD.HI.U32 R5, R8, R7, RZ ;  /* 0x0000000708057227 */ /* 0x000fc800078e00ff */
[----:B------:R-:W-:-:S04]  /*01b0*/  IMAD.MOV R2, RZ, RZ, -R5 ;  /* 0x000000ffff027224 */ /* 0x000fc800078e0a05 */
[----:B------:R-:W-:-:S05]  /*01c0*/  IMAD R7, R0, R2, R7 ;  /* 0x0000000200077224 */ /* 0x000fca00078e0207 */
[----:B------:R-:W-:-:S13]  /*01d0*/  ISETP.GE.U32.AND P0, PT, R7, R0, PT ;  /* 0x000000000700720c */ /* 0x000fda0003f06070 */
[----:B------:R-:W-:Y:S01]  /*01e0*/  @P0 IADD3 R7, PT, PT, -R0, R7, RZ ;  /* 0x0000000700070210 */ /* 0x000fe20007ffe1ff */
[----:B------:R-:W-:-:S03]  /*01f0*/  @P0 VIADD R5, R5, 0x1 ;  /* 0x0000000105050836 */ /* 0x000fc60000000000 */
[----:B------:R-:W-:-:S13]  /*0200*/  ISETP.GE.U32.AND P1, PT, R7, R0, PT ;  /* 0x000000000700720c */ /* 0x000fda0003f26070 */
[----:B------:R-:W-:Y:S02]  /*0210*/  @P1 IADD3 R5, PT, PT, R5, 0x1, RZ ;  /* 0x0000000105051810 */ /* 0x000fe40007ffe0ff */
[----:B------:R-:W-:-:S05]  /*0220*/  @!P2 LOP3.LUT R5, RZ, R0, RZ, 0x33, !PT ;  /* 0x00000000ff05a212 */ /* 0x000fca00078e33ff */
[----:B------:R-:W-:-:S05]  /*0230*/  IMAD.IADD R2, R6, 0x1, R5 ;  /* 0x0000000106027824 */ /* 0x000fca00078e0205 */
[C---:B------:R-:W-:Y:S02]  /*0240*/  LOP3.LUT R4, R2.reuse, 0x3, RZ, 0xc0, !PT ;  /* 0x0000000302047812 */ /* 0x040fe400078ec0ff */
[----:B------:R-:W-:Y:S02]  /*0250*/  ISETP.GE.U32.AND P1, PT, R2, 0x3, PT ;  /* 0x000000030200780c */ /* 0x000fe40003f26070 */
[----:B------:R-:W-:-:S13]  /*0260*/  ISETP.NE.AND P0, PT, R4, 0x3, PT ;  /* 0x000000030400780c */ /* 0x000fda0003f05270 */
[----:B-1----:R-:W-:Y:S05]  /*0270*/  @!P0 BRA `(.L_x_170) ;  /* 0x00000000002c8947 */ /* 0x002fea0003800000 */
[----:B------:R-:W0:Y:S01]  /*0280*/  LDC.64 R6, c[0x0][0x380] ;  /* 0x0000e000ff067b82 */ /* 0x000e220000000a00 */
[----:B------:R-:W-:Y:S01]  /*0290*/  IADD3 R2, PT, PT, R2, 0x1, RZ ;  /* 0x0000000102027810 */ /* 0x000fe20007ffe0ff */
[----:B------:R-:W-:-:S03]  /*02a0*/  IMAD.MOV.U32 R9, RZ, RZ, 0x3f800000 ;  /* 0x3f800000ff097424 */ /* 0x000fc600078e00ff */
[----:B------:R-:W-:-:S04]  /*02b0*/  LOP3.LUT R2, R2, 0x3, RZ, 0xc0, !PT ;  /* 0x0000000302027812 */ /* 0x000fc800078ec0ff */
[----:B------:R-:W-:-:S07]  /*02c0*/  IADD3 R2, PT, PT, -R2, RZ, RZ ;  /* 0x000000ff02027210 */ /* 0x000fce0007ffe1ff */
.L_x_171:
[----:B0-----:R-:W-:Y:S01]  /*02d0*/  IMAD.WIDE R4, R3, 0x4, R6 ;  /* 0x0000000403047825 */ /* 0x001fe200078e0206 */
[----:B------:R-:W-:-:S03]  /*02e0*/  IADD3 R3, PT, PT, R0, R3, RZ ;  /* 0x0000000300037210 */ /* 0x000fc60007ffe0ff */
[----:B------:R-:W-:Y:S01]  /*02f0*/  VIADD R2, R2, 0x1 ;  /* 0x0000000102027836 */ /* 0x000fe20000000000 */
[----:B------:R1:W-:Y:S04]  /*0300*/  STG.E desc[UR4][R4.64], R9 ;  /* 0x0000000904007986 */ /* 0x0003e8000c101904 */
[----:B------:R-:W-:-:S13]  /*0310*/  ISETP.NE.AND P0, PT, R2, RZ, PT ;  /* 0x000000ff0200720c */ /* 0x000fda0003f05270 */
[----:B-1----:R-:W-:Y:S05]  /*0320*/  @P0 BRA `(.L_x_171) ;  /* 0xfffffffc00e80947 */ /* 0x002fea000383ffff */
.L_x_170:
[----:B------:R-:W-:Y:S05]  /*0330*/  BSYNC.RECONVERGENT B0 ;  /* 0x0000000000007941 */ /* 0x000fea0003800200 */
.L_x_169:
[----:B------:R-:W-:Y:S05]  /*0340*/  @!P1 EXIT ;  /* 0x000000000000994d */ /* 0x000fea0003800000 */
[----:B------:R-:W0:Y:S01]  /*0350*/  LDC.64 R10, c[0x0][0x380] ;  /* 0x0000e000ff0a7b82 */ /* 0x000e220000000a00 */
[----:B------:R-:W-:-:S07]  /*0360*/  IMAD.MOV.U32 R15, RZ, RZ, 0x3f800000 ;  /* 0x3f800000ff0f7424 */ /* 0x000fce00078e00ff */
.L_x_172:
[----:B01----:R-:W-:Y:S01]  /*0370*/  IMAD.WIDE R12, R3, 0x4, R10 ;  /* 0x00000004030c7825 */ /* 0x003fe200078e020a */
[----:B------:R-:W-:-:S04]  /*0380*/  LEA R3, R0, R3, 0x2 ;  /* 0x0000000300037211 */ /* 0x000fc800078e10ff */
[----:B------:R1:W-:Y:S01]  /*0390*/  STG.E desc[UR4][R12.64], R15 ;  /* 0x0000000f0c007986 */ /* 0x0003e2000c101904 */
[----:B------:R-:W-:Y:S01]  /*03a0*/  IMAD.WIDE R4, R0, 0x4, R12 ;  /* 0x0000000400047825 */ /* 0x000fe200078e020c */
[----:B------:R-:W-:-:S04]  /*03b0*/  ISETP.GE.AND P0, PT, R3, UR6, PT ;  /* 0x0000000603007c0c */ /* 0x000fc8000bf06270 */
[----:B------:R1:W-:Y:S01]  /*03c0*/  STG.E desc[UR4][R4.64], R15 ;  /* 0x0000000f04007986 */ /* 0x0003e2000c101904 */
[----:B------:R-:W-:-:S05]  /*03d0*/  IMAD.WIDE R6, R0, 0x4, R4 ;  /* 0x0000000400067825 */ /* 0x000fca00078e0204 */
[----:B------:R1:W-:Y:S01]  /*03e0*/  STG.E desc[UR4][R6.64], R15 ;  /* 0x0000000f06007986 */ /* 0x0003e2000c101904 */
[----:B------:R-:W-:-:S05]  /*03f0*/  IMAD.WIDE R8, R0, 0x4, R6 ;  /* 0x0000000400087825 */ /* 0x000fca00078e0206 */
[----:B------:R1:W-:Y:S01]  /*0400*/  STG.E desc[UR4][R8.64], R15 ;  /* 0x0000000f08007986 */ /* 0x0003e2000c101904 */
[----:B------:R-:W-:Y:S05]  /*0410*/  @!P0 BRA `(.L_x_172) ;  /* 0xfffffffc00d48947 */ /* 0x000fea000383ffff */
[----:B------:R-:W-:Y:S05]  /*0420*/  EXIT ;  /* 0x000000000000794d */ /* 0x000fea0003800000 */
.L_x_173:
        /* <DEDUP_REMOVED lines=13> */
.L_x_189:


//--------------------- .text._Z13float2HalfVecP6__halfPfi --------------------------
	.section	.text._Z13float2HalfVecP6__halfPfi,"ax",@progbits
	.align	128
        .global         _Z13float2HalfVecP6__halfPfi
        .type           _Z13float2HalfVecP6__halfPfi,@function
        .size           _Z13float2HalfVecP6__halfPfi,(.L_x_190 - _Z13float2HalfVecP6__halfPfi)
        .other          _Z13float2HalfVecP6__halfPfi,@"STO_CUDA_ENTRY STV_DEFAULT"
_Z13float2HalfVecP6__halfPfi:
.text._Z13float2HalfVecP6__halfPfi:
[----:B------:R-:W-:Y:S01]  /*0000*/  LDC R1, c[0x0][0x37c] ;  /* 0x0000df00ff017b82 */ /* 0x000fe20000000800 */
[----:B------:R-:W0:Y:S01]  /*0010*/  S2R R7, SR_CTAID.X ;  /* 0x0000000000077919 */ /* 0x000e220000002500 */
[----:B------:R-:W0:Y:S06]  /*0020*/  LDCU UR4, c[0x0][0x360] ;  /* 0x00006c00ff0477ac */ /* 0x000e2c0008000800 */
[----:B------:R-:W1:Y:S01]  /*0030*/  LDC R2, c[0x0][0x370] ;  /* 0x0000dc00ff027b82 */ /* 0x000e620000000800 */
[----:B------:R-:W0:Y:S01]  /*0040*/  S2R R0, SR_TID.X ;  /* 0x0000000000007919 */ /* 0x000e220000002100 */
        /* <DEDUP_REMOVED lines=23> */
[----:B------:R-:W-:Y:S02]  /*01c0*/  IMAD R5, R0, R2, R5 ;  /* 0x0000000200057224 */ /* 0x000fe400078e0205 */
[----:B------:R-:W0:Y:S03]  /*01d0*/  LDC.64 R2, c[0x0][0x388] ;  /* 0x0000e200ff027b82 */ /* 0x000e260000000a00 */
[----:B------:R-:W-:-:S13]  /*01e0*/  ISETP.GE.U32.AND P0, PT, R5, R0, PT ;  /* 0x000000000500720c */ /* 0x000fda0003f06070 */
[----:B------:R-:W-:Y:S01]  /*01f0*/  @P0 IADD3 R5, PT, PT, -R0, R5, RZ ;  /* 0x0000000500050210 */ /* 0x000fe20007ffe1ff */
[----:B------:R-:W-:-:S03]  /*0200*/  @P0 VIADD R9, R9, 0x1 ;  /* 0x0000000109090836 */ /* 0x000fc60000000000 */
[-C--:B------:R-:W-:Y:S02]  /*0210*/  ISETP.GE.U32.AND P1, PT, R5, R0.reuse, PT ;  /* 0x000000000500720c */ /* 0x080fe40003f26070 */
[----:B------:R-:W2:Y:S11]  /*0220*/  LDC.64 R4, c[0x0][0x380] ;  /* 0x0000e000ff047b82 */ /* 0x000eb60000000a00 */
[----:B------:R-:W-:Y:S01]  /*0230*/  @P1 VIADD R9, R9, 0x1 ;  /* 0x0000000109091836 */ /* 0x000fe20000000000 */
[----:B------:R-:W-:-:S04]  /*0240*/  @!P2 LOP3.LUT R9, RZ, R0, RZ, 0x33, !PT ;  /* 0x00000000ff09a212 */ /* 0x000fc800078e33ff */
[----:B------:R-:W-:-:S04]  /*0250*/  IADD3 R6, PT, PT, R6, R9, RZ ;  /* 0x0000000906067210 */ /* 0x000fc80007ffe0ff */
[C---:B------:R-:W-:Y:S02]  /*0260*/  LOP3.LUT R8, R6.reuse, 0x3, RZ, 0xc0, !PT ;  /* 0x0000000306087812 */ /* 0x040fe400078ec0ff */
[----:B------:R-:W-:Y:S02]  /*0270*/  ISETP.GE.U32.AND P1, PT, R6, 0x3, PT ;  /* 0x000000030600780c */ /* 0x000fe40003f26070 */
[----:B------:R-:W-:-:S13]  /*0280*/  ISETP.NE.AND P0, PT, R8, 0x3, PT ;  /* 0x000000030800780c */ /* 0x000fda0003f05270 */
[----:B01----:R-:W-:Y:S05]  /*0290*/  @!P0 BRA `(.L_x_175) ;  /* 0x0000000000388947 */ /* 0x003fea0003800000 */
[----:B------:R-:W0:Y:S01]  /*02a0*/  LDC.64 R8, c[0x0][0x380] ;  /* 0x0000e000ff087b82 */ /* 0x000e220000000a00 */
[----:B------:R-:W-:-:S05]  /*02b0*/  VIADD R6, R6, 0x1 ;  /* 0x0000000106067836 */ /* 0x000fca0000000000 */
[----:B------:R-:W-:Y:S02]  /*02c0*/  LOP3.LUT R6, R6, 0x3, RZ, 0xc0, !PT ;  /* 0x0000000306067812 */ /* 0x000fe400078ec0ff */
[----:B------:R-:W1:Y:S03]  /*02d0*/  LDC.64 R10, c[0x0][0x388] ;  /* 0x0000e200ff0a7b82 */ /* 0x000e660000000a00 */
[----:B------:R-:W-:-:S07]  /*02e0*/  IMAD.MOV R6, RZ, RZ, -R6 ;  /* 0x000000ffff067224 */ /* 0x000fce00078e0a06 */
.L_x_176:
[----:B-1-3--:R-:W-:-:S06]  /*02f0*/  IMAD.WIDE R14, R7, 0x4, R10 ;  /* 0x00000004070e7825 */ /* 0x00afcc00078e020a */
[----:B------:R-:W3:Y:S01]  /*0300*/  LDG.E R14, desc[UR4][R14.64] ;  /* 0x000000040e0e7981 */ /* 0x000ee2000c1e1900 */
[----:B0-----:R-:W-:Y:S01]  /*0310*/  IMAD.WIDE R12, R7, 0x2, R8 ;  /* 0x00000002070c7825 */ /* 0x001fe200078e0208 */
[----:B------:R-:W-:-:S03]  /*0320*/  IADD3 R6, PT, PT, R6, 0x1, RZ ;  /* 0x0000000106067810 */ /* 0x000fc60007ffe0ff */
[----:B------:R-:W-:Y:S01]  /*0330*/  IMAD.IADD R7, R0, 0x1, R7 ;  /* 0x0000000100077824 */ /* 0x000fe200078e0207 */
[----:B------:R-:W-:Y:S02]  /*0340*/  ISETP.NE.AND P0, PT, R6, RZ, PT ;  /* 0x000000ff0600720c */ /* 0x000fe40003f05270 */
[----:B---3--:R-:W-:-:S05]  /*0350*/  F2FP.F16.F32.PACK_AB R15, RZ, R14 ;  /* 0x0000000eff0f723e */ /* 0x008fca00000000ff */
[----:B------:R3:W-:Y:S06]  /*0360*/  STG.E.U16 desc[UR4][R12.64], R15 ;  /* 0x0000000f0c007986 */ /* 0x0007ec000c101504 */
[----:B------:R-:W-:Y:S05]  /*0370*/  @P0 BRA `(.L_x_176) ;  /* 0xfffffffc00dc0947 */ /* 0x000fea000383ffff */
.L_x_175:
[----:B------:R-:W-:Y:S05]  /*0380*/  BSYNC.RECONVERGENT B0 ;  /* 0x0000000000007941 */ /* 0x000fea0003800200 */
.L_x_174:
[----:B------:R-:W-:Y:S05]  /*0390*/  @!P1 EXIT ;  /* 0x000000000000994d */ /* 0x000fea0003800000 */
.L_x_177:
[----:B---3--:R-:W-:-:S05]  /*03a0*/  IMAD.WIDE R14, R7, 0x4, R2 ;  /* 0x00000004070e7825 */ /* 0x008fca00078e0202 */
[----:B0-----:R-:W3:Y:S01]  /*03b0*/  LDG.E R6, desc[UR4][R14.64] ;  /* 0x000000040e067981 */ /* 0x001ee2000c1e1900 */
[----:B--2---:R-:W-:-:S04]  /*03c0*/  IMAD.WIDE R16, R7, 0x2, R4 ;  /* 0x0000000207107825 */ /* 0x004fc800078e0204 */
[----:B------:R-:W-:Y:S01]  /*03d0*/  IMAD.WIDE R8, R0, 0x4, R14 ;  /* 0x0000000400087825 */ /* 0x000fe200078e020e */
[----:B---3--:R-:W-:-:S04]  /*03e0*/  F2FP.F16.F32.PACK_AB R6, RZ, R6 ;  /* 0x00000006ff06723e */ /* 0x008fc800000000ff */
[----:B------:R-:W-:-:S05]  /*03f0*/  PRMT R11, R6, 0x7610, R11 ;  /* 0x00007610060b7816 */ /* 0x000fca000000000b */
[----:B------:R0:W-:Y:S04]  /*0400*/  STG.E.U16 desc[UR4][R16.64], R11 ;  /* 0x0000000b10007986 */ /* 0x0001e8000c101504 */
[----:B------:R-:W2:Y:S01]  /*0410*/  LDG.E R6, desc[UR4][R8.64] ;  /* 0x0000000408067981 */ /* 0x000ea2000c1e1900 */
[----:B------:R-:W-:-:S04]  /*0420*/  IMAD.WIDE R12, R0, 0x4, R8 ;  /* 0x00000004000c7825 */ /* 0x000fc800078e0208 */
[----:B0-----:R-:W-:Y:S01]  /*0430*/  IMAD.WIDE R10, R0, 0x2, R16 ;  /* 0x00000002000a7825 */ /* 0x001fe200078e0210 */
[----:B--2---:R-:W-:-:S04]  /*0440*/  F2FP.F16.F32.PACK_AB R6, RZ, R6 ;  /* 0x00000006ff06723e */ /* 0x004fc800000000ff */
        /* <DEDUP_REMOVED lines=9> */
[----:B------:R-:W-:-:S04]  /*04e0*/  LEA R7, R0, R7, 0x2 ;  /* 0x0000000700077211 */ /* 0x000fc800078e10ff */
[----:B------:R-:W-:Y:S01]  /*04f0*/  ISETP.GE.AND P0, PT, R7, UR6, PT ;  /* 0x0000000607007c0c */ /* 0x000fe2000bf06270 */
[----:B0-----:R-:W-:Y:S01]  /*0500*/  IMAD.WIDE R8, R0, 0x2, R14 ;  /* 0x0000000200087825 */ /* 0x001fe200078e020e */
[----:B--2---:R-:W-:-:S05]  /*0510*/  F2FP.F16.F32.PACK_AB R6, RZ, R16 ;  /* 0x00000010ff06723e */ /* 0x004fca00000000ff */
[----:B------:R0:W-:Y:S06]  /*0520*/  STG.E.U16 desc[UR4][R8.64], R6 ;  /* 0x0000000608007986 */ /* 0x0001ec000c101504 */
[----:B------:R-:W-:Y:S05]  /*0530*/  @!P0 BRA `(.L_x_177) ;  /* 0xfffffffc00988947 */ /* 0x000fea000383ffff */
[----:B------:R-:W-:Y:S05]  /*0540*/  EXIT ;  /* 0x000000000000794d */ /* 0x000fea0003800000 */
.L_x_178:
        /* <DEDUP_REMOVED lines=11> */
.L_x_190:


//--------------------- .nv.global.init           --------------------------
	.section	.nv.global.init,"aw",@progbits
.nv.global.init:
	.type		$str$3,@object
	.size		$str$3,($str$2 - $str$3)
$str$3:
        /*0000*/ 	.byte	0x0a, 0x00
	.type		$str$2,@object
	.size		$str$2,($str$1 - $str$2)
$str$2:
        /*0002*/ 	.byte	0x25, 0x2e, 0x33, 0x66, 0x20, 0x00
	.type		$str$1,@object
	.size		$str$1,($str - $str$1)
$str$1:
        /*0008*/ 	.byte	0x6e, 0x5f, 0x65, 0x72, 0x72, 0x20, 0x3d, 0x20, 0x25, 0x64, 0x0a, 0x00
	.type		$str,@object
	.size		$str,(.L_0 - $str)
$str:
        /*0014*/ 	.byte	0x45, 0x72, 0x72, 0x6f, 0x72, 0x20, 0x6f, 0x6e, 0x20, 0x25, 0x64, 0x20, 0x78, 0x3d, 0x20, 0x25
        /*0024*/ 	.byte	0x66, 0x2c, 0x20, 0x79, 0x3d, 0x20, 0x25, 0x66, 0x0a, 0x00
.L_0:


//--------------------- .nv.shared.reserved.0     --------------------------
	.section	.nv.shared.reserved.0,"aw",@nobits
	.weak		__nv_reservedSMEM_offset_0_alias
	.size		__nv_reservedSMEM_offset_0_alias, 0, 64
	.other		__nv_reservedSMEM_offset_0_alias,@"STO_CUDA_RESERVED_SHARED STV_DEFAULT"
__nv_reservedSMEM_offset_0_alias:
	.zero		0
	.zero		64


//--------------------- .nv.constant0._Z10print_halfP6__halfi --------------------------
	.section	.nv.constant0._Z10print_halfP6__halfi,"a",@progbits
	.sectionflags	@""
	.align	4
.nv.constant0._Z10print_halfP6__halfi:
	.zero		908


//--------------------- .nv.constant0._Z11print_floatPfi --------------------------
	.section	.nv.constant0._Z11print_floatPfi,"a",@progbits
	.sectionflags	@""
	.align	4
.nv.constant0._Z11print_floatPfi:
	.zero		908


//--------------------- .nv.constant0._Z19transpose_nhwc2nchwPfS_iii --------------------------
	.section	.nv.constant0._Z19transpose_nhwc2nchwPfS_iii,"a",@progbits
	.sectionflags	@""
	.align	4
.nv.constant0._Z19transpose_nhwc2nchwPfS_iii:
	.zero		924


//--------------------- .nv.constant0._Z19transpose_rsfc2cfrsPfS_iii --------------------------
	.section	.nv.constant0._Z19transpose_rsfc2cfrsPfS_iii,"a",@progbits
	.sectionflags	@""
	.align	4
.nv.constant0._Z19transpose_rsfc2cfrsPfS_iii:
	.zero		924


//--------------------- .nv.constant0._Z10half2floatiPK6__halfPf --------------------------
	.section	.nv.constant0._Z10half2floatiPK6__halfPf,"a",@progbits
	.sectionflags	@""
	.align	4
.nv.constant0._Z10half2floatiPK6__halfPf:
	.zero		920


//--------------------- .nv.constant0._Z10reduce_4x4PfS_iiiiii --------------------------
	.section	.nv.constant0._Z10reduce_4x4PfS_iiiiii,"a",@progbits
	.sectionflags	@""
	.align	4
.nv.constant0._Z10reduce_4x4PfS_iiiiii:
	.zero		936


//--------------------- .nv.constant0._Z17reduce_3x3_offsetiiiiP6__halfS0_ --------------------------
	.section	.nv.constant0._Z17reduce_3x3_offsetiiiiP6__halfS0_,"a",@progbits
	.sectionflags	@""
	.align	4
.nv.constant0._Z17reduce_3x3_offsetiiiiP6__halfS0_:
	.zero		928


//--------------------- .nv.constant0._Z10reduce_3x3iiiP6__halfS0_ --------------------------
	.section	.nv.constant0._Z10reduce_3x3iiiP6__halfS0_,"a",@progbits
	.sectionflags	@""
	.align	4
.nv.constant0._Z10reduce_3x3iiiP6__halfS0_:
	.zero		928


//--------------------- .nv.constant0._Z9d_comparePfS_ib --------------------------
	.section	.nv.constant0._Z9d_comparePfS_ib,"a",@progbits
	.sectionflags	@""
	.align	4
.nv.constant0._Z9d_comparePfS_ib:
	.zero		917


//--------------------- .nv.constant0._Z11d_fake_randPfi --------------------------
	.section	.nv.constant0._Z11d_fake_randPfi,"a",@progbits
	.sectionflags	@""
	.align	4
.nv.constant0._Z11d_fake_randPfi:
	.zero		908


//--------------------- .nv.constant0._Z13float2HalfVecP6__halfPfi --------------------------
	.section	.nv.constant0._Z13float2HalfVecP6__halfPfi,"a",@progbits
	.sectionflags	@""
	.align	4
.nv.constant0._Z13float2HalfVecP6__halfPfi:
	.zero		916


//--------------------- SYMBOLS --------------------------

	.type		.nv.reservedSmem.offset0,@object
	.size		.nv.reservedSmem.offset0,0x4
	.type		vprintf,@function
